//
// Generated by NVIDIA NVVM Compiler
//
// Compiler Build ID: CL-36424714
// Cuda compilation tools, release 13.0, V13.0.88
// Based on NVVM 20.0.0
//

.version 9.0
.target sm_100
.address_size 64

	// .globl	_Z15improveSolution7ProblemPKiS1_Pi

.visible .entry _Z15improveSolution7ProblemPKiS1_Pi(
	.param .align 8 .b8 _Z15improveSolution7ProblemPKiS1_Pi_param_0[72],
	.param .u64 .ptr .align 1 _Z15improveSolution7ProblemPKiS1_Pi_param_1,
	.param .u64 .ptr .align 1 _Z15improveSolution7ProblemPKiS1_Pi_param_2,
	.param .u64 .ptr .align 1 _Z15improveSolution7ProblemPKiS1_Pi_param_3
)
{
	.reg .pred 	%p<36>;
	.reg .b32 	%r<148>;
	.reg .b64 	%rd<152>;

	ld.param.v2.u32 	{%r17, %r18}, [_Z15improveSolution7ProblemPKiS1_Pi_param_0];
	ld.param.v2.u32 	{%r19, %r20}, [_Z15improveSolution7ProblemPKiS1_Pi_param_0+8];
	ld.param.u64 	%rd68, [_Z15improveSolution7ProblemPKiS1_Pi_param_0+32];
	ld.param.u64 	%rd67, [_Z15improveSolution7ProblemPKiS1_Pi_param_0+24];
	ld.param.u64 	%rd75, [_Z15improveSolution7ProblemPKiS1_Pi_param_1];
	ld.param.u64 	%rd73, [_Z15improveSolution7ProblemPKiS1_Pi_param_2];
	ld.param.u64 	%rd76, [_Z15improveSolution7ProblemPKiS1_Pi_param_3];
	cvta.to.global.u64 	%rd1, %rd75;
	cvta.to.global.u64 	%rd2, %rd73;
	cvta.to.global.u64 	%rd77, %rd76;
	cvta.to.global.u64 	%rd3, %rd67;
	cvta.to.global.u64 	%rd4, %rd68;
	mov.u32 	%r22, %ctaid.x;
	mov.u32 	%r23, %ntid.x;
	mov.u32 	%r24, %tid.x;
	mad.lo.s32 	%r2, %r22, %r23, %r24;
	shl.b32 	%r25, %r2, 1;
	mul.wide.s32 	%rd78, %r25, 4;
	add.s64 	%rd5, %rd77, %rd78;
	ld.global.u32 	%r3, [%rd5];
	ld.global.u32 	%r4, [%rd5+4];
	setp.eq.s32 	%p4, %r19, 0;
	mov.b64 	%rd126, 0;
	mov.pred 	%p35, -1;
	mov.u64 	%rd127, %rd126;
	@%p4 bra 	$L__BB0_23;
	setp.lt.u32 	%p5, %r19, 4;
	mov.b32 	%r137, 0;
	mov.b64 	%rd145, 0;
	mov.u64 	%rd127, %rd145;
	mov.u64 	%rd126, %rd145;
	@%p5 bra 	$L__BB0_12;
	and.b32  	%r29, %r19, -4;
	cvt.s64.s32 	%rd145, %r29;
	add.s64 	%rd122, %rd2, 8;
	add.s64 	%rd121, %rd1, 8;
	add.s64 	%rd120, %rd4, 8;
	add.s64 	%rd119, %rd3, 8;
	mov.b32 	%r137, 0;
	mov.b64 	%rd127, 0;
	mov.u64 	%rd123, %rd145;
	mov.u64 	%rd126, %rd127;
$L__BB0_3:
	.pragma "nounroll";
	ld.global.u32 	%r30, [%rd122+-8];
	setp.ne.s32 	%p6, %r30, %r2;
	@%p6 bra 	$L__BB0_5;
	ld.global.u32 	%r32, [%rd121+-8];
	ld.global.u32 	%r33, [%rd120+-8];
	sub.s32 	%r34, %r3, %r33;
	ld.global.u32 	%r35, [%rd119+-8];
	sub.s32 	%r36, %r4, %r35;
	shr.s32 	%r37, %r34, 31;
	setp.ne.s32 	%p7, %r34, 0;
	selp.u32 	%r38, 1, 0, %p7;
	or.b32  	%r39, %r37, %r38;
	mul.wide.s32 	%rd82, %r39, %r32;
	add.s64 	%rd126, %rd82, %rd126;
	shr.s32 	%r40, %r36, 31;
	setp.ne.s32 	%p8, %r36, 0;
	selp.u32 	%r41, 1, 0, %p8;
	or.b32  	%r42, %r40, %r41;
	mul.wide.s32 	%rd83, %r42, %r32;
	add.s64 	%rd127, %rd83, %rd127;
	mov.b32 	%r137, 1;
$L__BB0_5:
	ld.global.u32 	%r43, [%rd122+-4];
	setp.ne.s32 	%p9, %r43, %r2;
	@%p9 bra 	$L__BB0_7;
	ld.global.u32 	%r45, [%rd121+-4];
	ld.global.u32 	%r46, [%rd120+-4];
	sub.s32 	%r47, %r3, %r46;
	ld.global.u32 	%r48, [%rd119+-4];
	sub.s32 	%r49, %r4, %r48;
	shr.s32 	%r50, %r47, 31;
	setp.ne.s32 	%p10, %r47, 0;
	selp.u32 	%r51, 1, 0, %p10;
	or.b32  	%r52, %r50, %r51;
	mul.wide.s32 	%rd84, %r52, %r45;
	add.s64 	%rd126, %rd84, %rd126;
	shr.s32 	%r53, %r49, 31;
	setp.ne.s32 	%p11, %r49, 0;
	selp.u32 	%r54, 1, 0, %p11;
	or.b32  	%r55, %r53, %r54;
	mul.wide.s32 	%rd85, %r55, %r45;
	add.s64 	%rd127, %rd85, %rd127;
	mov.b32 	%r137, 1;
$L__BB0_7:
	ld.global.u32 	%r56, [%rd122];
	setp.ne.s32 	%p12, %r56, %r2;
	@%p12 bra 	$L__BB0_9;
	ld.global.u32 	%r58, [%rd121];
	ld.global.u32 	%r59, [%rd120];
	sub.s32 	%r60, %r3, %r59;
	ld.global.u32 	%r61, [%rd119];
	sub.s32 	%r62, %r4, %r61;
	shr.s32 	%r63, %r60, 31;
	setp.ne.s32 	%p13, %r60, 0;
	selp.u32 	%r64, 1, 0, %p13;
	or.b32  	%r65, %r63, %r64;
	mul.wide.s32 	%rd86, %r65, %r58;
	add.s64 	%rd126, %rd86, %rd126;
	shr.s32 	%r66, %r62, 31;
	setp.ne.s32 	%p14, %r62, 0;
	selp.u32 	%r67, 1, 0, %p14;
	or.b32  	%r68, %r66, %r67;
	mul.wide.s32 	%rd87, %r68, %r58;
	add.s64 	%rd127, %rd87, %rd127;
	mov.b32 	%r137, 1;
$L__BB0_9:
	ld.global.u32 	%r69, [%rd122+4];
	setp.ne.s32 	%p15, %r69, %r2;
	@%p15 bra 	$L__BB0_11;
	ld.global.u32 	%r71, [%rd121+4];
	ld.global.u32 	%r72, [%rd120+4];
	sub.s32 	%r73, %r3, %r72;
	ld.global.u32 	%r74, [%rd119+4];
	sub.s32 	%r75, %r4, %r74;
	shr.s32 	%r76, %r73, 31;
	setp.ne.s32 	%p16, %r73, 0;
	selp.u32 	%r77, 1, 0, %p16;
	or.b32  	%r78, %r76, %r77;
	mul.wide.s32 	%rd88, %r78, %r71;
	add.s64 	%rd126, %rd88, %rd126;
	shr.s32 	%r79, %r75, 31;
	setp.ne.s32 	%p17, %r75, 0;
	selp.u32 	%r80, 1, 0, %p17;
	or.b32  	%r81, %r79, %r80;
	mul.wide.s32 	%rd89, %r81, %r71;
	add.s64 	%rd127, %rd89, %rd127;
	mov.b32 	%r137, 1;
$L__BB0_11:
	add.s64 	%rd123, %rd123, -4;
	add.s64 	%rd122, %rd122, 16;
	add.s64 	%rd121, %rd121, 16;
	add.s64 	%rd120, %rd120, 16;
	add.s64 	%rd119, %rd119, 16;
	setp.ne.s64 	%p18, %rd123, 0;
	@%p18 bra 	$L__BB0_3;
$L__BB0_12:
	ld.param.u64 	%rd118, [_Z15improveSolution7ProblemPKiS1_Pi_param_2];
	cvta.to.global.u64 	%rd44, %rd118;
	and.b32  	%r83, %r19, 3;
	setp.eq.s32 	%p19, %r83, 0;
	@%p19 bra 	$L__BB0_22;
	setp.eq.s32 	%p20, %r83, 1;
	@%p20 bra 	$L__BB0_19;
	shl.b64 	%rd91, %rd145, 2;
	add.s64 	%rd45, %rd44, %rd91;
	ld.global.u32 	%r84, [%rd45];
	setp.ne.s32 	%p21, %r84, %r2;
	add.s64 	%rd46, %rd1, %rd91;
	@%p21 bra 	$L__BB0_16;
	ld.global.u32 	%r86, [%rd46];
	cvta.to.global.u64 	%rd92, %rd68;
	shl.b64 	%rd93, %rd145, 2;
	add.s64 	%rd94, %rd92, %rd93;
	ld.global.u32 	%r87, [%rd94];
	sub.s32 	%r88, %r3, %r87;
	cvta.to.global.u64 	%rd95, %rd67;
	add.s64 	%rd96, %rd95, %rd93;
	ld.global.u32 	%r89, [%rd96];
	sub.s32 	%r90, %r4, %r89;
	shr.s32 	%r91, %r88, 31;
	setp.ne.s32 	%p22, %r88, 0;
	selp.u32 	%r92, 1, 0, %p22;
	or.b32  	%r93, %r91, %r92;
	mul.wide.s32 	%rd97, %r93, %r86;
	add.s64 	%rd126, %rd97, %rd126;
	shr.s32 	%r94, %r90, 31;
	setp.ne.s32 	%p23, %r90, 0;
	selp.u32 	%r95, 1, 0, %p23;
	or.b32  	%r96, %r94, %r95;
	mul.wide.s32 	%rd98, %r96, %r86;
	add.s64 	%rd127, %rd98, %rd127;
	mov.b32 	%r137, 1;
$L__BB0_16:
	ld.global.u32 	%r97, [%rd45+4];
	setp.ne.s32 	%p24, %r97, %r2;
	@%p24 bra 	$L__BB0_18;
	ld.global.u32 	%r99, [%rd46+4];
	cvta.to.global.u64 	%rd99, %rd68;
	shl.b64 	%rd100, %rd145, 2;
	add.s64 	%rd101, %rd99, %rd100;
	ld.global.u32 	%r100, [%rd101+4];
	sub.s32 	%r101, %r3, %r100;
	cvta.to.global.u64 	%rd102, %rd67;
	add.s64 	%rd103, %rd102, %rd100;
	ld.global.u32 	%r102, [%rd103+4];
	sub.s32 	%r103, %r4, %r102;
	shr.s32 	%r104, %r101, 31;
	setp.ne.s32 	%p25, %r101, 0;
	selp.u32 	%r105, 1, 0, %p25;
	or.b32  	%r106, %r104, %r105;
	mul.wide.s32 	%rd104, %r106, %r99;
	add.s64 	%rd126, %rd104, %rd126;
	shr.s32 	%r107, %r103, 31;
	setp.ne.s32 	%p26, %r103, 0;
	selp.u32 	%r108, 1, 0, %p26;
	or.b32  	%r109, %r107, %r108;
	mul.wide.s32 	%rd105, %r109, %r99;
	add.s64 	%rd127, %rd105, %rd127;
	mov.b32 	%r137, 1;
$L__BB0_18:
	add.s64 	%rd145, %rd145, 2;
$L__BB0_19:
	and.b32  	%r110, %r19, 1;
	setp.eq.b32 	%p27, %r110, 1;
	not.pred 	%p28, %p27;
	@%p28 bra 	$L__BB0_22;
	shl.b64 	%rd106, %rd145, 2;
	add.s64 	%rd107, %rd44, %rd106;
	ld.global.u32 	%r111, [%rd107];
	setp.ne.s32 	%p29, %r111, %r2;
	@%p29 bra 	$L__BB0_22;
	add.s64 	%rd109, %rd1, %rd106;
	ld.global.u32 	%r113, [%rd109];
	cvta.to.global.u64 	%rd110, %rd68;
	add.s64 	%rd111, %rd110, %rd106;
	ld.global.u32 	%r114, [%rd111];
	sub.s32 	%r115, %r3, %r114;
	cvta.to.global.u64 	%rd112, %rd67;
	add.s64 	%rd113, %rd112, %rd106;
	ld.global.u32 	%r116, [%rd113];
	sub.s32 	%r117, %r4, %r116;
	shr.s32 	%r118, %r115, 31;
	setp.ne.s32 	%p30, %r115, 0;
	selp.u32 	%r119, 1, 0, %p30;
	or.b32  	%r120, %r118, %r119;
	mul.wide.s32 	%rd114, %r120, %r113;
	add.s64 	%rd126, %rd114, %rd126;
	shr.s32 	%r121, %r117, 31;
	setp.ne.s32 	%p31, %r117, 0;
	selp.u32 	%r122, 1, 0, %p31;
	or.b32  	%r123, %r121, %r122;
	mul.wide.s32 	%rd115, %r123, %r113;
	add.s64 	%rd127, %rd115, %rd127;
	mov.b32 	%r137, 1;
$L__BB0_22:
	setp.eq.s32 	%p35, %r137, 0;
$L__BB0_23:
	setp.gt.s64 	%p32, %rd126, 0;
	selp.s32 	%r124, -1, 0, %p32;
	shr.u64 	%rd116, %rd126, 63;
	cvt.u32.u64 	%r125, %rd116;
	add.s32 	%r126, %r3, %r124;
	add.s32 	%r127, %r126, %r125;
	st.global.u32 	[%rd5], %r127;
	setp.gt.s64 	%p33, %rd127, 0;
	selp.s32 	%r128, -1, 0, %p33;
	shr.u64 	%rd117, %rd127, 63;
	cvt.u32.u64 	%r129, %rd117;
	add.s32 	%r130, %r4, %r128;
	add.s32 	%r131, %r130, %r129;
	st.global.u32 	[%rd5+4], %r131;
	not.pred 	%p34, %p35;
	@%p34 bra 	$L__BB0_25;
	mad.lo.s32 	%r132, %r3, 257, 139;
	rem.s32 	%r133, %r132, %r18;
	st.global.u32 	[%rd5], %r133;
	mad.lo.s32 	%r134, %r4, 181, 37;
	rem.s32 	%r135, %r134, %r17;
	st.global.u32 	[%rd5+4], %r135;
$L__BB0_25:
	ret;

}
	// .globl	_Z12solutionEval7ProblemPKiPiS2_
.visible .entry _Z12solutionEval7ProblemPKiPiS2_(
	.param .align 8 .b8 _Z12solutionEval7ProblemPKiPiS2__param_0[72],
	.param .u64 .ptr .align 1 _Z12solutionEval7ProblemPKiPiS2__param_1,
	.param .u64 .ptr .align 1 _Z12solutionEval7ProblemPKiPiS2__param_2,
	.param .u64 .ptr .align 1 _Z12solutionEval7ProblemPKiPiS2__param_3
)
{
	.reg .pred 	%p<31>;
	.reg .b32 	%r<157>;
	.reg .b64 	%rd<62>;

	ld.param.u64 	%rd30, [_Z12solutionEval7ProblemPKiPiS2__param_0+64];
	ld.param.u64 	%rd29, [_Z12solutionEval7ProblemPKiPiS2__param_0+56];
	ld.param.u64 	%rd28, [_Z12solutionEval7ProblemPKiPiS2__param_0+48];
	ld.param.u64 	%rd27, [_Z12solutionEval7ProblemPKiPiS2__param_0+40];
	ld.param.u64 	%rd26, [_Z12solutionEval7ProblemPKiPiS2__param_0+32];
	ld.param.u64 	%rd25, [_Z12solutionEval7ProblemPKiPiS2__param_0+24];
	ld.param.v2.u32 	{%r53, %r54}, [_Z12solutionEval7ProblemPKiPiS2__param_0+8];
	ld.param.u64 	%rd33, [_Z12solutionEval7ProblemPKiPiS2__param_1];
	ld.param.u64 	%rd31, [_Z12solutionEval7ProblemPKiPiS2__param_2];
	ld.param.u64 	%rd32, [_Z12solutionEval7ProblemPKiPiS2__param_3];
	cvta.to.global.u64 	%rd1, %rd33;
	mov.u32 	%r58, %ctaid.x;
	mov.u32 	%r59, %ntid.x;
	mov.u32 	%r60, %tid.x;
	mad.lo.s32 	%r1, %r58, %r59, %r60;
	cvt.s64.s32 	%rd2, %r54;
	setp.eq.s32 	%p1, %r54, 0;
	mov.b32 	%r141, 0;
	mov.b32 	%r140, -1;
	@%p1 bra 	$L__BB1_22;
	cvt.u32.u64 	%r64, %rd2;
	cvta.to.global.u64 	%rd35, %rd28;
	cvta.to.global.u64 	%rd36, %rd27;
	cvta.to.global.u64 	%rd37, %rd26;
	cvta.to.global.u64 	%rd38, %rd25;
	mul.wide.s32 	%rd39, %r1, 4;
	add.s64 	%rd40, %rd38, %rd39;
	ld.global.u32 	%r2, [%rd40];
	add.s64 	%rd3, %rd37, %rd39;
	add.s64 	%rd4, %rd35, %rd39;
	add.s64 	%rd5, %rd36, %rd39;
	setp.lt.u32 	%p2, %r64, 4;
	mov.b32 	%r140, -1;
	mov.b32 	%r141, 0;
	mov.b64 	%rd57, 0;
	@%p2 bra 	$L__BB1_16;
	mov.b32 	%r140, -1;
	mov.b32 	%r141, 0;
	mov.b64 	%rd56, 0;
$L__BB1_3:
	shl.b64 	%rd42, %rd56, 3;
	add.s64 	%rd7, %rd1, %rd42;
	ld.global.u32 	%r67, [%rd7];
	sub.s32 	%r68, %r2, %r67;
	abs.s32 	%r5, %r68;
	cvta.to.global.u64 	%rd43, %rd29;
	shl.b64 	%rd44, %rd56, 2;
	add.s64 	%rd8, %rd43, %rd44;
	ld.global.u32 	%r6, [%rd8];
	setp.gt.s32 	%p3, %r5, %r6;
	cvta.to.global.u64 	%rd45, %rd30;
	add.s64 	%rd9, %rd45, %rd44;
	@%p3 bra 	$L__BB1_6;
	ld.global.u32 	%r69, [%rd3];
	ld.global.u32 	%r70, [%rd7+4];
	sub.s32 	%r71, %r69, %r70;
	abs.s32 	%r72, %r71;
	add.s32 	%r7, %r72, %r5;
	setp.gt.s32 	%p4, %r7, %r6;
	@%p4 bra 	$L__BB1_6;
	ld.global.u32 	%r73, [%rd4];
	ld.global.u32 	%r74, [%rd9];
	mul.lo.s32 	%r75, %r74, %r73;
	ld.global.u32 	%r76, [%rd5];
	mul.lo.s32 	%r77, %r76, %r7;
	sub.s32 	%r78, %r75, %r77;
	setp.gt.s32 	%p5, %r78, %r141;
	setp.eq.s32 	%p6, %r140, -1;
	or.pred  	%p7, %p6, %p5;
	cvt.u32.u64 	%r79, %rd56;
	selp.b32 	%r140, %r79, %r140, %p7;
	selp.b32 	%r141, %r78, %r141, %p7;
$L__BB1_6:
	ld.global.u32 	%r80, [%rd7+8];
	sub.s32 	%r81, %r2, %r80;
	abs.s32 	%r12, %r81;
	ld.global.u32 	%r13, [%rd8+4];
	setp.gt.s32 	%p8, %r12, %r13;
	@%p8 bra 	$L__BB1_9;
	ld.global.u32 	%r82, [%rd3];
	ld.global.u32 	%r83, [%rd7+12];
	sub.s32 	%r84, %r82, %r83;
	abs.s32 	%r85, %r84;
	add.s32 	%r14, %r85, %r12;
	setp.gt.s32 	%p9, %r14, %r13;
	@%p9 bra 	$L__BB1_9;
	ld.global.u32 	%r86, [%rd4];
	ld.global.u32 	%r87, [%rd9+4];
	mul.lo.s32 	%r88, %r87, %r86;
	ld.global.u32 	%r89, [%rd5];
	mul.lo.s32 	%r90, %r89, %r14;
	sub.s32 	%r91, %r88, %r90;
	setp.gt.s32 	%p10, %r91, %r141;
	setp.eq.s32 	%p11, %r140, -1;
	or.pred  	%p12, %p11, %p10;
	cvt.u32.u64 	%r92, %rd56;
	add.s32 	%r93, %r92, 1;
	selp.b32 	%r140, %r93, %r140, %p12;
	selp.b32 	%r141, %r91, %r141, %p12;
$L__BB1_9:
	ld.global.u32 	%r94, [%rd7+16];
	sub.s32 	%r95, %r2, %r94;
	abs.s32 	%r19, %r95;
	ld.global.u32 	%r20, [%rd8+8];
	setp.gt.s32 	%p13, %r19, %r20;
	@%p13 bra 	$L__BB1_12;
	ld.global.u32 	%r96, [%rd3];
	ld.global.u32 	%r97, [%rd7+20];
	sub.s32 	%r98, %r96, %r97;
	abs.s32 	%r99, %r98;
	add.s32 	%r21, %r99, %r19;
	setp.gt.s32 	%p14, %r21, %r20;
	@%p14 bra 	$L__BB1_12;
	ld.global.u32 	%r100, [%rd4];
	ld.global.u32 	%r101, [%rd9+8];
	mul.lo.s32 	%r102, %r101, %r100;
	ld.global.u32 	%r103, [%rd5];
	mul.lo.s32 	%r104, %r103, %r21;
	sub.s32 	%r105, %r102, %r104;
	setp.gt.s32 	%p15, %r105, %r141;
	setp.eq.s32 	%p16, %r140, -1;
	or.pred  	%p17, %p16, %p15;
	cvt.u32.u64 	%r106, %rd56;
	add.s32 	%r107, %r106, 2;
	selp.b32 	%r140, %r107, %r140, %p17;
	selp.b32 	%r141, %r105, %r141, %p17;
$L__BB1_12:
	ld.global.u32 	%r108, [%rd7+24];
	sub.s32 	%r109, %r2, %r108;
	abs.s32 	%r26, %r109;
	ld.global.u32 	%r27, [%rd8+12];
	setp.gt.s32 	%p18, %r26, %r27;
	@%p18 bra 	$L__BB1_15;
	ld.global.u32 	%r110, [%rd3];
	ld.global.u32 	%r111, [%rd7+28];
	sub.s32 	%r112, %r110, %r111;
	abs.s32 	%r113, %r112;
	add.s32 	%r28, %r113, %r26;
	setp.gt.s32 	%p19, %r28, %r27;
	@%p19 bra 	$L__BB1_15;
	ld.global.u32 	%r114, [%rd4];
	ld.global.u32 	%r115, [%rd9+12];
	mul.lo.s32 	%r116, %r115, %r114;
	ld.global.u32 	%r117, [%rd5];
	mul.lo.s32 	%r118, %r117, %r28;
	sub.s32 	%r119, %r116, %r118;
	setp.gt.s32 	%p20, %r119, %r141;
	setp.eq.s32 	%p21, %r140, -1;
	or.pred  	%p22, %p21, %p20;
	cvt.u32.u64 	%r120, %rd56;
	add.s32 	%r121, %r120, 3;
	selp.b32 	%r140, %r121, %r140, %p22;
	selp.b32 	%r141, %r119, %r141, %p22;
$L__BB1_15:
	add.s64 	%rd56, %rd56, 4;
	and.b64  	%rd57, %rd2, -4;
	setp.ne.s64 	%p23, %rd56, %rd57;
	@%p23 bra 	$L__BB1_3;
$L__BB1_16:
	cvt.u32.u64 	%r122, %rd2;
	and.b32  	%r123, %r122, 3;
	setp.eq.s32 	%p24, %r123, 0;
	@%p24 bra 	$L__BB1_22;
	cvt.u32.u64 	%r150, %rd57;
	shl.b64 	%rd46, %rd57, 2;
	cvta.to.global.u64 	%rd47, %rd30;
	add.s64 	%rd61, %rd47, %rd46;
	cvta.to.global.u64 	%rd48, %rd29;
	add.s64 	%rd60, %rd48, %rd46;
	shl.b64 	%rd49, %rd57, 3;
	add.s64 	%rd50, %rd49, %rd1;
	add.s64 	%rd59, %rd50, 4;
	and.b64  	%rd58, %rd2, 3;
$L__BB1_18:
	.pragma "nounroll";
	ld.global.u32 	%r124, [%rd59+-4];
	sub.s32 	%r125, %r2, %r124;
	abs.s32 	%r41, %r125;
	ld.global.u32 	%r42, [%rd60];
	setp.gt.s32 	%p25, %r41, %r42;
	@%p25 bra 	$L__BB1_21;
	ld.global.u32 	%r126, [%rd3];
	ld.global.u32 	%r127, [%rd59];
	sub.s32 	%r128, %r126, %r127;
	abs.s32 	%r129, %r128;
	add.s32 	%r43, %r129, %r41;
	setp.gt.s32 	%p26, %r43, %r42;
	@%p26 bra 	$L__BB1_21;
	ld.global.u32 	%r130, [%rd4];
	ld.global.u32 	%r131, [%rd61];
	mul.lo.s32 	%r132, %r131, %r130;
	ld.global.u32 	%r133, [%rd5];
	mul.lo.s32 	%r134, %r133, %r43;
	sub.s32 	%r135, %r132, %r134;
	setp.gt.s32 	%p27, %r135, %r141;
	setp.eq.s32 	%p28, %r140, -1;
	or.pred  	%p29, %p28, %p27;
	selp.b32 	%r140, %r150, %r140, %p29;
	selp.b32 	%r141, %r135, %r141, %p29;
$L__BB1_21:
	add.s32 	%r150, %r150, 1;
	add.s64 	%rd61, %rd61, 4;
	add.s64 	%rd60, %rd60, 4;
	add.s64 	%rd59, %rd59, 8;
	add.s64 	%rd58, %rd58, -1;
	setp.ne.s64 	%p30, %rd58, 0;
	@%p30 bra 	$L__BB1_18;
$L__BB1_22:
	cvta.to.global.u64 	%rd51, %rd31;
	cvta.to.global.u64 	%rd52, %rd32;
	mul.wide.s32 	%rd53, %r1, 4;
	add.s64 	%rd54, %rd51, %rd53;
	st.global.u32 	[%rd54], %r141;
	add.s64 	%rd55, %rd52, %rd53;
	st.global.u32 	[%rd55], %r140;
	ret;

}


// ===== COMPILED SASS (sm_100) =====

	.target	sm_100

	.elftype	@"ET_EXEC"


//--------------------- .note.nv.tkinfo           --------------------------
	.section	.note.nv.tkinfo,"",@"SHT_NOTE"
	.sectionflags	@"SHF_NOTE_NV_TKINFO"
	.tkinfo
        /*0018*/ 	.word	0x00000002
        /*0030*/ 	.string	""
        /*0030*/ 	.string	"ptxas"
        /*0030*/ 	.string	"Cuda compilation tools, release 13.0, V13.0.88"
        /*0030*/ 	.string	"Build cuda_13.0.r13.0/compiler.36424714_0"
        /*0030*/ 	.string	"-arch sm_100 -m 64 "



//--------------------- .note.nv.cuinfo           --------------------------
	.section	.note.nv.cuinfo,"",@"SHT_NOTE"
	.sectionflags	@"SHF_NOTE_NV_CUINFO"
        /*0018*/ 	.short	0x0002
        /*001a*/ 	.short	0x0064
        /*001c*/ 	.short	0x0082
	.zero		2


//--------------------- .nv.info                  --------------------------
	.section	.nv.info,"",@"SHT_CUDA_INFO"
	.align	4


	//----- nvinfo : EIATTR_REGCOUNT
	.align		4
        /*0000*/ 	.byte	0x04, 0x2f
        /*0002*/ 	.short	(.L_1 - .L_0)
	.align		4
.L_0:
        /*0004*/ 	.word	index@(_Z15improveSolution7ProblemPKiS1_Pi)
        /*0008*/ 	.word	0x00000020


	//----- nvinfo : EIATTR_FRAME_SIZE
	.align		4
.L_1:
        /*000c*/ 	.byte	0x04, 0x11
        /*000e*/ 	.short	(.L_3 - .L_2)
	.align		4
.L_2:
        /*0010*/ 	.word	index@(_Z15improveSolution7ProblemPKiS1_Pi)
        /*0014*/ 	.word	0x00000000


	//----- nvinfo : EIATTR_REGCOUNT
	.align		4
.L_3:
        /*0018*/ 	.byte	0x04, 0x2f
        /*001a*/ 	.short	(.L_5 - .L_4)
	.align		4
.L_4:
        /*001c*/ 	.word	index@(_Z12solutionEval7ProblemPKiPiS2_)
        /*0020*/ 	.word	0x0000001c


	//----- nvinfo : EIATTR_FRAME_SIZE
	.align		4
.L_5:
        /*0024*/ 	.byte	0x04, 0x11
        /*0026*/ 	.short	(.L_7 - .L_6)
	.align		4
.L_6:
        /*0028*/ 	.word	index@(_Z12solutionEval7ProblemPKiPiS2_)
        /*002c*/ 	.word	0x00000000


	//----- nvinfo : EIATTR_MIN_STACK_SIZE
	.align		4
.L_7:
        /*0030*/ 	.byte	0x04, 0x12
        /*0032*/ 	.short	(.L_9 - .L_8)
	.align		4
.L_8:
        /*0034*/ 	.word	index@(_Z12solutionEval7ProblemPKiPiS2_)
        /*0038*/ 	.word	0x00000000


	//----- nvinfo : EIATTR_MIN_STACK_SIZE
	.align		4
.L_9:
        /*003c*/ 	.byte	0x04, 0x12
        /*003e*/ 	.short	(.L_11 - .L_10)
	.align		4
.L_10:
        /*0040*/ 	.word	index@(_Z15improveSolution7ProblemPKiS1_Pi)
        /*0044*/ 	.word	0x00000000
.L_11:


//--------------------- .nv.compat                --------------------------
	.section	.nv.compat,"",@"SHT_CUDA_COMPAT_INFO"
	.align	4
        /*0000*/ 	.byte	0x02, 0x09, 0x00, 0x00, 0x02, 0x02, 0x01, 0x00, 0x02, 0x05, 0x05, 0x00, 0x03, 0x07, 0x01, 0x01
        /*0010*/ 	.byte	0x02, 0x03, 0x00, 0x00, 0x02, 0x06, 0x01, 0x00, 0x04, 0x0b, 0x08, 0x00, 0x09, 0x00, 0x00, 0x00
        /*0020*/ 	.byte	0x00, 0x00, 0x00, 0x00


//--------------------- .nv.info._Z12solutionEval7ProblemPKiPiS2_ --------------------------
	.section	.nv.info._Z12solutionEval7ProblemPKiPiS2_,"",@"SHT_CUDA_INFO"
	.sectionflags	@""
	.align	4


	//----- nvinfo : EIATTR_CUDA_API_VERSION
	.align		4
        /*0000*/ 	.byte	0x04, 0x37
        /*0002*/ 	.short	(.L_13 - .L_12)
.L_12:
        /*0004*/ 	.word	0x00000082


	//----- nvinfo : EIATTR_KPARAM_INFO
	.align		4
.L_13:
        /*0008*/ 	.byte	0x04, 0x17
        /*000a*/ 	.short	(.L_15 - .L_14)
.L_14:
        /*000c*/ 	.word	0x00000000
        /*0010*/ 	.short	0x0003
        /*0012*/ 	.short	0x0058
        /*0014*/ 	.byte	0x00, 0xf5, 0x21, 0x00


	//----- nvinfo : EIATTR_KPARAM_INFO
	.align		4
.L_15:
        /*0018*/ 	.byte	0x04, 0x17
        /*001a*/ 	.short	(.L_17 - .L_16)
.L_16:
        /*001c*/ 	.word	0x00000000
        /*0020*/ 	.short	0x0002
        /*0022*/ 	.short	0x0050
        /*0024*/ 	.byte	0x00, 0xf5, 0x21, 0x00


	//----- nvinfo : EIATTR_KPARAM_INFO
	.align		4
.L_17:
        /*0028*/ 	.byte	0x04, 0x17
        /*002a*/ 	.short	(.L_19 - .L_18)
.L_18:
        /*002c*/ 	.word	0x00000000
        /*0030*/ 	.short	0x0001
        /*0032*/ 	.short	0x0048
        /*0034*/ 	.byte	0x00, 0xf5, 0x21, 0x00


	//----- nvinfo : EIATTR_KPARAM_INFO
	.align		4
.L_19:
        /*0038*/ 	.byte	0x04, 0x17
        /*003a*/ 	.short	(.L_21 - .L_20)
.L_20:
        /*003c*/ 	.word	0x00000000
        /*0040*/ 	.short	0x0000
        /*0042*/ 	.short	0x0000
        /*0044*/ 	.byte	0x00, 0xf0, 0x21, 0x01


	//----- nvinfo : EIATTR_SPARSE_MMA_MASK
	.align		4
.L_21:
        /*0048*/ 	.byte	0x03, 0x50
        /*004a*/ 	.short	0x0000


	//----- nvinfo : EIATTR_MAXREG_COUNT
	.align		4
        /*004c*/ 	.byte	0x03, 0x1b
        /*004e*/ 	.short	0x00ff


	//----- nvinfo : EIATTR_MERCURY_ISA_VERSION
	.align		4
        /*0050*/ 	.byte	0x03, 0x5f
        /*0052*/ 	.short	0x0101


	//----- nvinfo : EIATTR_VRC_CTA_INIT_COUNT
	.align		4
        /*0054*/ 	.byte	0x02, 0x4a
	.zero		1
	.zero		1


	//----- nvinfo : EIATTR_EXIT_INSTR_OFFSETS
	.align		4
        /*0058*/ 	.byte	0x04, 0x1c
        /*005a*/ 	.short	(.L_23 - .L_22)


	//   ....[0]....
.L_22:
        /*005c*/ 	.word	0x00000d30


	//----- nvinfo : EIATTR_CRS_STACK_SIZE
	.align		4
.L_23:
        /*0060*/ 	.byte	0x04, 0x1e
        /*0062*/ 	.short	(.L_25 - .L_24)
.L_24:
        /*0064*/ 	.word	0x00000000


	//----- nvinfo : EIATTR_CBANK_PARAM_SIZE
	.align		4
.L_25:
        /*0068*/ 	.byte	0x03, 0x19
        /*006a*/ 	.short	0x0060


	//----- nvinfo : EIATTR_PARAM_CBANK
	.align		4
        /*006c*/ 	.byte	0x04, 0x0a
        /*006e*/ 	.short	(.L_27 - .L_26)
	.align		4
.L_26:
        /*0070*/ 	.word	index@(.nv.constant0._Z12solutionEval7ProblemPKiPiS2_)
        /*0074*/ 	.short	0x0380
        /*0076*/ 	.short	0x0060


	//----- nvinfo : EIATTR_SW_WAR
	.align		4
.L_27:
        /*0078*/ 	.byte	0x04, 0x36
        /*007a*/ 	.short	(.L_29 - .L_28)
.L_28:
        /*007c*/ 	.word	0x00000008
.L_29:


//--------------------- .nv.info._Z15improveSolution7ProblemPKiS1_Pi --------------------------
	.section	.nv.info._Z15improveSolution7ProblemPKiS1_Pi,"",@"SHT_CUDA_INFO"
	.sectionflags	@""
	.align	4


	//----- nvinfo : EIATTR_CUDA_API_VERSION
	.align		4
        /*0000*/ 	.byte	0x04, 0x37
        /*0002*/ 	.short	(.L_31 - .L_30)
.L_30:
        /*0004*/ 	.word	0x00000082


	//----- nvinfo : EIATTR_KPARAM_INFO
	.align		4
.L_31:
        /*0008*/ 	.byte	0x04, 0x17
        /*000a*/ 	.short	(.L_33 - .L_32)
.L_32:
        /*000c*/ 	.word	0x00000000
        /*0010*/ 	.short	0x0003
        /*0012*/ 	.short	0x0058
        /*0014*/ 	.byte	0x00, 0xf5, 0x21, 0x00


	//----- nvinfo : EIATTR_KPARAM_INFO
	.align		4
.L_33:
        /*0018*/ 	.byte	0x04, 0x17
        /*001a*/ 	.short	(.L_35 - .L_34)
.L_34:
        /*001c*/ 	.word	0x00000000
        /*0020*/ 	.short	0x0002
        /*0022*/ 	.short	0x0050
        /*0024*/ 	.byte	0x00, 0xf5, 0x21, 0x00


	//----- nvinfo : EIATTR_KPARAM_INFO
	.align		4
.L_35:
        /*0028*/ 	.byte	0x04, 0x17
        /*002a*/ 	.short	(.L_37 - .L_36)
.L_36:
        /*002c*/ 	.word	0x00000000
        /*0030*/ 	.short	0x0001
        /*0032*/ 	.short	0x0048
        /*0034*/ 	.byte	0x00, 0xf5, 0x21, 0x00


	//----- nvinfo : EIATTR_KPARAM_INFO
	.align		4
.L_37:
        /*0038*/ 	.byte	0x04, 0x17
        /*003a*/ 	.short	(.L_39 - .L_38)
.L_38:
        /*003c*/ 	.word	0x00000000
        /*0040*/ 	.short	0x0000
        /*0042*/ 	.short	0x0000
        /*0044*/ 	.byte	0x00, 0xf0, 0x21, 0x01


	//----- nvinfo : EIATTR_SPARSE_MMA_MASK
	.align		4
.L_39:
        /*0048*/ 	.byte	0x03, 0x50
        /*004a*/ 	.short	0x0000


	//----- nvinfo : EIATTR_MAXREG_COUNT
	.align		4
        /*004c*/ 	.byte	0x03, 0x1b
        /*004e*/ 	.short	0x00ff


	//----- nvinfo : EIATTR_MERCURY_ISA_VERSION
	.align		4
        /*0050*/ 	.byte	0x03, 0x5f
        /*0052*/ 	.short	0x0101


	//----- nvinfo : EIATTR_VRC_CTA_INIT_COUNT
	.align		4
        /*0054*/ 	.byte	0x02, 0x4a
	.zero		1
	.zero		1


	//----- nvinfo : EIATTR_EXIT_INSTR_OFFSETS
	.align		4
        /*0058*/ 	.byte	0x04, 0x1c
        /*005a*/ 	.short	(.L_41 - .L_40)


	//   ....[0]....
.L_40:
        /*005c*/ 	.word	0x00001150


	//   ....[1]....
        /*0060*/ 	.word	0x000014b0


	//----- nvinfo : EIATTR_CRS_STACK_SIZE
	.align		4
.L_41:
        /*0064*/ 	.byte	0x04, 0x1e
        /*0066*/ 	.short	(.L_43 - .L_42)
.L_42:
        /*0068*/ 	.word	0x00000000


	//----- nvinfo : EIATTR_CBANK_PARAM_SIZE
	.align		4
.L_43:
        /*006c*/ 	.byte	0x03, 0x19
        /*006e*/ 	.short	0x0060


	//----- nvinfo : EIATTR_PARAM_CBANK
	.align		4
        /*0070*/ 	.byte	0x04, 0x0a
        /*0072*/ 	.short	(.L_45 - .L_44)
	.align		4
.L_44:
        /*0074*/ 	.word	index@(.nv.constant0._Z15improveSolution7ProblemPKiS1_Pi)
        /*0078*/ 	.short	0x0380
        /*007a*/ 	.short	0x0060


	//----- nvinfo : EIATTR_SW_WAR
	.align		4
.L_45:
        /*007c*/ 	.byte	0x04, 0x36
        /*007e*/ 	.short	(.L_47 - .L_46)
.L_46:
        /*0080*/ 	.word	0x00000008
.L_47:


//--------------------- .nv.callgraph             --------------------------
	.section	.nv.callgraph,"",@"SHT_CUDA_CALLGRAPH"
	.align	4
	.sectionentsize	8
	.align		4
        /*0000*/ 	.word	0x00000000
	.align		4
        /*0004*/ 	.word	0xffffffff
	.align		4
        /*0008*/ 	.word	0x00000000
	.align		4
        /*000c*/ 	.word	0xfffffffe
	.align		4
        /*0010*/ 	.word	0x00000000
	.align		4
        /*0014*/ 	.word	0xfffffffd
	.align		4
        /*0018*/ 	.word	0x00000000
	.align		4
        /*001c*/ 	.word	0xfffffffc


//--------------------- .text._Z12solutionEval7ProblemPKiPiS2_ --------------------------
	.section	.text._Z12solutionEval7ProblemPKiPiS2_,"ax",@progbits
	.align	128
        .global         _Z12solutionEval7ProblemPKiPiS2_
        .type           _Z12solutionEval7ProblemPKiPiS2_,@function
        .size           _Z12solutionEval7ProblemPKiPiS2_,(.L_x_26 - _Z12solutionEval7ProblemPKiPiS2_)
        .other          _Z12solutionEval7ProblemPKiPiS2_,@"STO_CUDA_ENTRY STV_DEFAULT"
_Z12solutionEval7ProblemPKiPiS2_:
.text._Z12solutionEval7ProblemPKiPiS2_:
[----:B------:R-:W-:Y:S01]  /*0000*/  LDC R1, c[0x0][0x37c] ;  /* 0x0000df00ff017b82 */ /* 0x000fe20000000800 */
[----:B------:R-:W0:Y:S01]  /*0010*/  S2R R3, SR_TID.X ;  /* 0x0000000000037919 */ /* 0x000e220000002100 */
[----:B------:R-:W1:Y:S06]  /*0020*/  LDCU UR4, c[0x0][0x38c] ;  /* 0x00007180ff0477ac */ /* 0x000e6c0008000800 */
[----:B------:R-:W0:Y:S01]  /*0030*/  S2UR UR5, SR_CTAID.X ;  /* 0x00000000000579c3 */ /* 0x000e220000002500 */
[----:B------:R-:W-:Y:S02]  /*0040*/  IMAD.MOV.U32 R15, RZ, RZ, RZ ;  /* 0x000000ffff0f7224 */ /* 0x000fe400078e00ff */
[----:B------:R-:W-:Y:S01]  /*0050*/  IMAD.MOV.U32 R14, RZ, RZ, -0x1 ;  /* 0xffffffffff0e7424 */ /* 0x000fe200078e00ff */
[----:B------:R-:W2:Y:S04]  /*0060*/  LDCU.64 UR18, c[0x0][0x358] ;  /* 0x00006b00ff1277ac */ /* 0x000ea80008000a00 */
[----:B------:R-:W0:Y:S01]  /*0070*/  LDC R0, c[0x0][0x360] ;  /* 0x0000d800ff007b82 */ /* 0x000e220000000800 */
[----:B-1----:R-:W-:Y:S01]  /*0080*/  UISETP.NE.AND UP0, UPT, UR4, URZ, UPT ;  /* 0x000000ff0400728c */ /* 0x002fe2000bf05270 */
[----:B0-----:R-:W-:-:S08]  /*0090*/  IMAD R0, R0, UR5, R3 ;  /* 0x0000000500007c24 */ /* 0x001fd0000f8e0203 */
[----:B--2---:R-:W-:Y:S05]  /*00a0*/  BRA.U !UP0, `(.L_x_0) ;  /* 0x0000000d08087547 */ /* 0x004fea000b800000 */
[----:B------:R-:W0:Y:S08]  /*00b0*/  LDC.64 R16, c[0x0][0x398] ;  /* 0x0000e600ff107b82 */ /* 0x000e300000000a00 */
[----:B------:R-:W1:Y:S08]  /*00c0*/  LDC.64 R6, c[0x0][0x3a0] ;  /* 0x0000e800ff067b82 */ /* 0x000e700000000a00 */
[----:B------:R-:W2:Y:S01]  /*00d0*/  LDC.64 R4, c[0x0][0x3b0] ;  /* 0x0000ec00ff047b82 */ /* 0x000ea20000000a00 */
[----:B0-----:R-:W-:-:S07]  /*00e0*/  IMAD.WIDE R16, R0, 0x4, R16 ;  /* 0x0000000400107825 */ /* 0x001fce00078e0210 */
[----:B------:R-:W0:Y:S01]  /*00f0*/  LDC.64 R2, c[0x0][0x3a8] ;  /* 0x0000ea00ff027b82 */ /* 0x000e220000000a00 */
[----:B------:R3:W5:Y:S01]  /*0100*/  LDG.E R16, desc[UR18][R16.64] ;  /* 0x0000001210107981 */ /* 0x000762000c1e1900 */
[----:B------:R-:W-:Y:S01]  /*0110*/  UISETP.GE.U32.AND UP0, UPT, UR4, 0x4, UPT ;  /* 0x000000040400788c */ /* 0x000fe2000bf06070 */
[----:B------:R-:W-:Y:S01]  /*0120*/  IMAD.MOV.U32 R14, RZ, RZ, -0x1 ;  /* 0xffffffffff0e7424 */ /* 0x000fe200078e00ff */
[----:B------:R-:W-:Y:S01]  /*0130*/  UMOV UR5, URZ ;  /* 0x000000ff00057c82 */ /* 0x000fe20008000000 */
[----:B------:R-:W-:Y:S01]  /*0140*/  IMAD.MOV.U32 R15, RZ, RZ, RZ ;  /* 0x000000ffff0f7224 */ /* 0x000fe200078e00ff */
[----:B------:R-:W-:Y:S01]  /*0150*/  UMOV UR6, URZ ;  /* 0x000000ff00067c82 */ /* 0x000fe20008000000 */
[----:B-1----:R-:W-:-:S04]  /*0160*/  IMAD.WIDE R6, R0, 0x4, R6 ;  /* 0x0000000400067825 */ /* 0x002fc800078e0206 */
[----:B--2---:R-:W-:-:S04]  /*0170*/  IMAD.WIDE R4, R0, 0x4, R4 ;  /* 0x0000000400047825 */ /* 0x004fc800078e0204 */
[----:B0-----:R-:W-:Y:S01]  /*0180*/  IMAD.WIDE R2, R0, 0x4, R2 ;  /* 0x0000000400027825 */ /* 0x001fe200078e0202 */
[----:B---3--:R-:W-:Y:S06]  /*0190*/  BRA.U !UP0, `(.L_x_1) ;  /* 0x0000000508dc7547 */ /* 0x008fec000b800000 */
[----:B------:R-:W-:Y:S01]  /*01a0*/  IMAD.MOV.U32 R14, RZ, RZ, -0x1 ;  /* 0xffffffffff0e7424 */ /* 0x000fe200078e00ff */
[----:B------:R-:W0:Y:S01]  /*01b0*/  LDCU.64 UR8, c[0x0][0x3b8] ;  /* 0x00007700ff0877ac */ /* 0x000e220008000a00 */
[----:B------:R-:W-:Y:S02]  /*01c0*/  IMAD.MOV.U32 R15, RZ, RZ, RZ ;  /* 0x000000ffff0f7224 */ /* 0x000fe400078e00ff */
[----:B------:R-:W-:Y:S01]  /*01d0*/  IMAD.MOV.U32 R17, RZ, RZ, RZ ;  /* 0x000000ffff117224 */ /* 0x000fe200078e00ff */
[----:B------:R-:W-:Y:S01]  /*01e0*/  USHF.R.S32.HI UR6, URZ, 0x1f, UR4 ;  /* 0x0000001fff067899 */ /* 0x000fe20008011404 */
[----:B------:R-:W-:Y:S01]  /*01f0*/  IMAD.MOV.U32 R18, RZ, RZ, RZ ;  /* 0x000000ffff127224 */ /* 0x000fe200078e00ff */
[----:B------:R-:W-:-:S12]  /*0200*/  ULOP3.LUT UR5, UR4, 0xfffffffc, URZ, 0xc0, !UPT ;  /* 0xfffffffc04057892 */ /* 0x000fd8000f8ec0ff */
.L_x_10:
[----:B------:R-:W1:Y:S01]  /*0210*/  LDC.64 R8, c[0x0][0x3c8] ;  /* 0x0000f200ff087b82 */ /* 0x000e620000000a00 */
[C---:B------:R-:W-:Y:S01]  /*0220*/  IMAD.SHL.U32 R23, R17.reuse, 0x4, RZ ;  /* 0x0000000411177824 */ /* 0x040fe200078e00ff */
[----:B------:R-:W-:-:S06]  /*0230*/  SHF.L.U64.HI R20, R17, 0x2, R18 ;  /* 0x0000000211147819 */ /* 0x000fcc0000010212 */
[----:B------:R-:W2:Y:S01]  /*0240*/  LDC.64 R10, c[0x0][0x3c0] ;  /* 0x0000f000ff0a7b82 */ /* 0x000ea20000000a00 */
[----:B-1----:R-:W-:-:S04]  /*0250*/  LEA R8, P0, R17, R8, 0x3 ;  /* 0x0000000811087211 */ /* 0x002fc800078018ff */
[----:B------:R-:W-:Y:S02]  /*0260*/  LEA.HI.X R9, R17, R9, R18, 0x3, P0 ;  /* 0x0000000911097211 */ /* 0x000fe400000f1c12 */
[----:B0-----:R-:W-:-:S03]  /*0270*/  IADD3 R12, P0, PT, R23, UR8, RZ ;  /* 0x00000008170c7c10 */ /* 0x001fc6000ff1e0ff */
[----:B------:R-:W3:Y:S01]  /*0280*/  LDG.E R21, desc[UR18][R8.64] ;  /* 0x0000001208157981 */ /* 0x000ee2000c1e1900 */
[----:B------:R-:W-:-:S05]  /*0290*/  IADD3.X R13, PT, PT, R20, UR9, RZ, P0, !PT ;  /* 0x00000009140d7c10 */ /* 0x000fca00087fe4ff */
[----:B------:R-:W4:Y:S01]  /*02a0*/  LDG.E R19, desc[UR18][R12.64] ;  /* 0x000000120c137981 */ /* 0x000f22000c1e1900 */
[----:B--2---:R-:W-:Y:S01]  /*02b0*/  IADD3 R10, P1, PT, R23, R10, RZ ;  /* 0x0000000a170a7210 */ /* 0x004fe20007f3e0ff */
[----:B------:R-:W-:Y:S04]  /*02c0*/  BSSY.RECONVERGENT B0, `(.L_x_2) ;  /* 0x0000015000007945 */ /* 0x000fe80003800200 */
[----:B------:R-:W-:Y:S02]  /*02d0*/  IMAD.X R11, R20, 0x1, R11, P1 ;  /* 0x00000001140b7824 */ /* 0x000fe400008e060b */
[----:B---3-5:R-:W-:-:S05]  /*02e0*/  IMAD.IADD R21, R16, 0x1, -R21 ;  /* 0x0000000110157824 */ /* 0x028fca00078e0a15 */
[----:B------:R-:W-:-:S04]  /*02f0*/  IABS R22, R21 ;  /* 0x0000001500167213 */ /* 0x000fc80000000000 */
[----:B----4-:R-:W-:-:S13]  /*0300*/  ISETP.GT.AND P0, PT, R22, R19, PT ;  /* 0x000000131600720c */ /* 0x010fda0003f04270 */
[----:B------:R-:W-:Y:S05]  /*0310*/  @P0 BRA `(.L_x_3) ;  /* 0x00000000003c0947 */ /* 0x000fea0003800000 */
[----:B------:R-:W2:Y:S04]  /*0320*/  LDG.E R20, desc[UR18][R6.64] ;  /* 0x0000001206147981 */ /* 0x000ea8000c1e1900 */
[----:B------:R-:W2:Y:S02]  /*0330*/  LDG.E R21, desc[UR18][R8.64+0x4] ;  /* 0x0000041208157981 */ /* 0x000ea4000c1e1900 */
[----:B--2---:R-:W-:-:S05]  /*0340*/  IMAD.IADD R20, R20, 0x1, -R21 ;  /* 0x0000000114147824 */ /* 0x004fca00078e0a15 */
[----:B------:R-:W-:-:S04]  /*0350*/  IABS R21, R20 ;  /* 0x0000001400157213 */ /* 0x000fc80000000000 */
[----:B------:R-:W-:-:S04]  /*0360*/  IADD3 R22, PT, PT, R22, R21, RZ ;  /* 0x0000001516167210 */ /* 0x000fc80007ffe0ff */
[----:B------:R-:W-:-:S13]  /*0370*/  ISETP.GT.AND P1, PT, R22, R19, PT ;  /* 0x000000131600720c */ /* 0x000fda0003f24270 */
[----:B------:R-:W2:Y:S04]  /*0380*/  @!P1 LDG.E R21, desc[UR18][R2.64] ;  /* 0x0000001202159981 */ /* 0x000ea8000c1e1900 */
[----:B------:R-:W3:Y:S04]  /*0390*/  @!P1 LDG.E R19, desc[UR18][R4.64] ;  /* 0x0000001204139981 */ /* 0x000ee8000c1e1900 */
[----:B------:R-:W3:Y:S01]  /*03a0*/  @!P1 LDG.E R20, desc[UR18][R10.64] ;  /* 0x000000120a149981 */ /* 0x000ee2000c1e1900 */
[----:B--2---:R-:W-:-:S04]  /*03b0*/  @!P1 IMAD R21, R22, R21, RZ ;  /* 0x0000001516159224 */ /* 0x004fc800078e02ff */
[----:B---3--:R-:W-:-:S05]  /*03c0*/  @!P1 IMAD R20, R19, R20, -R21 ;  /* 0x0000001413149224 */ /* 0x008fca00078e0a15 */
[----:B------:R-:W-:-:S04]  /*03d0*/  @!P1 ISETP.GT.AND P0, PT, R20, R15, PT ;  /* 0x0000000f1400920c */ /* 0x000fc80003f04270 */
[----:B------:R-:W-:-:S04]  /*03e0*/  @!P1 ISETP.EQ.OR P0, PT, R14, -0x1, P0 ;  /* 0xffffffff0e00980c */ /* 0x000fc80000702670 */
[----:B------:R-:W-:Y:S02]  /*03f0*/  @!P1 SEL R15, R20, R15, P0 ;  /* 0x0000000f140f9207 */ /* 0x000fe40000000000 */
[----:B------:R-:W-:-:S07]  /*0400*/  @!P1 SEL R14, R17, R14, P0 ;  /* 0x0000000e110e9207 */ /* 0x000fce0000000000 */
.L_x_3:
[----:B------:R-:W-:Y:S05]  /*0410*/  BSYNC.RECONVERGENT B0 ;  /* 0x0000000000007941 */ /* 0x000fea0003800200 */
.L_x_2:
[----:B------:R-:W2:Y:S04]  /*0420*/  LDG.E R19, desc[UR18][R8.64+0x8] ;  /* 0x0000081208137981 */ /* 0x000ea8000c1e1900 */
[----:B------:R-:W3:Y:S01]  /*0430*/  LDG.E R21, desc[UR18][R12.64+0x4] ;  /* 0x000004120c157981 */ /* 0x000ee2000c1e1900 */
[----:B------:R-:W-:Y:S01]  /*0440*/  BSSY.RECONVERGENT B0, `(.L_x_4) ;  /* 0x0000016000007945 */ /* 0x000fe20003800200 */
[----:B--2---:R-:W-:-:S05]  /*0450*/  IMAD.IADD R19, R16, 0x1, -R19 ;  /* 0x0000000110137824 */ /* 0x004fca00078e0a13 */
[----:B------:R-:W-:-:S04]  /*0460*/  IABS R20, R19 ;  /* 0x0000001300147213 */ /* 0x000fc80000000000 */
[----:B---3--:R-:W-:-:S13]  /*0470*/  ISETP.GT.AND P0, PT, R20, R21, PT ;  /* 0x000000151400720c */ /* 0x008fda0003f04270 */
[----:B------:R-:W-:Y:S05]  /*0480*/  @P0 BRA `(.L_x_5) ;  /* 0x0000000000440947 */ /* 0x000fea0003800000 */
[----:B------:R-:W2:Y:S04]  /*0490*/  LDG.E R22, desc[UR18][R6.64] ;  /* 0x0000001206167981 */ /* 0x000ea8000c1e1900 */
[----:B------:R-:W2:Y:S02]  /*04a0*/  LDG.E R19, desc[UR18][R8.64+0xc] ;  /* 0x00000c1208137981 */ /* 0x000ea4000c1e1900 */
[----:B--2---:R-:W-:-:S05]  /*04b0*/  IMAD.IADD R19, R22, 0x1, -R19 ;  /* 0x0000000116137824 */ /* 0x004fca00078e0a13 */
[----:B------:R-:W-:-:S05]  /*04c0*/  IABS R19, R19 ;  /* 0x0000001300137213 */ /* 0x000fca0000000000 */
[----:B------:R-:W-:-:S05]  /*04d0*/  IMAD.IADD R20, R20, 0x1, R19 ;  /* 0x0000000114147824 */ /* 0x000fca00078e0213 */
[----:B------:R-:W-:-:S13]  /*04e0*/  ISETP.GT.AND P1, PT, R20, R21, PT ;  /* 0x000000151400720c */ /* 0x000fda0003f24270 */
[----:B------:R-:W2:Y:S04]  /*04f0*/  @!P1 LDG.E R23, desc[UR18][R2.64] ;  /* 0x0000001202179981 */ /* 0x000ea8000c1e1900 */
[----:B------:R-:W3:Y:S04]  /*0500*/  @!P1 LDG.E R21, desc[UR18][R4.64] ;  /* 0x0000001204159981 */ /* 0x000ee8000c1e1900 */
[----:B------:R-:W3:Y:S01]  /*0510*/  @!P1 LDG.E R19, desc[UR18][R10.64+0x4] ;  /* 0x000004120a139981 */ /* 0x000ee2000c1e1900 */
[----:B------:R-:W-:Y:S01]  /*0520*/  PLOP3.LUT P2, PT, PT, PT, PT, 0x8, 0x80 ;  /* 0x000000000080781c */ /* 0x000fe20003f4e170 */
[----:B--2---:R-:W-:-:S04]  /*0530*/  @!P1 IMAD R20, R23, R20, RZ ;  /* 0x0000001417149224 */ /* 0x004fc800078e02ff */
[----:B---3--:R-:W-:-:S05]  /*0540*/  @!P1 IMAD R20, R21, R19, -R20 ;  /* 0x0000001315149224 */ /* 0x008fca00078e0a14 */
[----:B------:R-:W-:-:S04]  /*0550*/  @!P1 ISETP.GT.AND P0, PT, R20, R15, PT ;  /* 0x0000000f1400920c */ /* 0x000fc80003f04270 */
[----:B------:R-:W-:-:S04]  /*0560*/  @!P1 ISETP.EQ.OR P0, PT, R14, -0x1, P0 ;  /* 0xffffffff0e00980c */ /* 0x000fc80000702670 */
[----:B------:R-:W-:Y:S02]  /*0570*/  @!P1 PLOP3.LUT P2, PT, P0, PT, PT, 0x80, 0x8 ;  /* 0x000000000008981c */ /* 0x000fe4000074f070 */
[----:B------:R-:W-:-:S11]  /*0580*/  @!P1 SEL R15, R20, R15, P0 ;  /* 0x0000000f140f9207 */ /* 0x000fd60000000000 */
[----:B------:R-:W-:-:S07]  /*0590*/  @P2 VIADD R14, R17, 0x1 ;  /* 0x00000001110e2836 */ /* 0x000fce0000000000 */
.L_x_5:
[----:B------:R-:W-:Y:S05]  /*05a0*/  BSYNC.RECONVERGENT B0 ;  /* 0x0000000000007941 */ /* 0x000fea0003800200 */
.L_x_4:
[----:B------:R-:W2:Y:S04]  /*05b0*/  LDG.E R23, desc[UR18][R8.64+0x10] ;  /* 0x0000101208177981 */ /* 0x000ea8000c1e1900 */
[----:B------:R-:W3:Y:S04]  /*05c0*/  LDG.E R21, desc[UR18][R12.64+0x8] ;  /* 0x000008120c157981 */ /* 0x000ee8000c1e1900 */
[----:B------:R-:W4:Y:S04]  /*05d0*/  LDG.E R25, desc[UR18][R8.64+0x18] ;  /* 0x0000181208197981 */ /* 0x000f28000c1e1900 */
[----:B------:R-:W5:Y:S01]  /*05e0*/  LDG.E R19, desc[UR18][R12.64+0xc] ;  /* 0x00000c120c137981 */ /* 0x000f62000c1e1900 */
[----:B------:R-:W-:Y:S01]  /*05f0*/  BSSY.RECONVERGENT B0, `(.L_x_6) ;  /* 0x0000019000007945 */ /* 0x000fe20003800200 */
[----:B--2---:R-:W-:-:S05]  /*0600*/  IMAD.IADD R23, R16, 0x1, -R23 ;  /* 0x0000000110177824 */ /* 0x004fca00078e0a17 */
[----:B------:R-:W-:-:S04]  /*0610*/  IABS R22, R23 ;  /* 0x0000001700167213 */ /* 0x000fc80000000000 */
[----:B---3--:R-:W-:Y:S01]  /*0620*/  ISETP.GT.AND P0, PT, R22, R21, PT ;  /* 0x000000151600720c */ /* 0x008fe20003f04270 */
[----:B----4-:R-:W-:-:S05]  /*0630*/  IMAD.IADD R25, R16, 0x1, -R25 ;  /* 0x0000000110197824 */ /* 0x010fca00078e0a19 */
[----:B------:R-:W-:-:S04]  /*0640*/  IABS R20, R25 ;  /* 0x0000001900147213 */ /* 0x000fc80000000000 */
[----:B-----5:R-:W-:-:S03]  /*0650*/  ISETP.GT.AND P1, PT, R20, R19, PT ;  /* 0x000000131400720c */ /* 0x020fc60003f24270 */
[----:B------:R-:W-:Y:S10]  /*0660*/  @P0 BRA `(.L_x_7) ;  /* 0x0000000000440947 */ /* 0x000ff40003800000 */
        /* <DEDUP_REMOVED lines=16> */
[----:B------:R-:W-:-:S07]  /*0770*/  @P3 IADD3 R14, PT, PT, R17, 0x2, RZ ;  /* 0x00000002110e3810 */ /* 0x000fce0007ffe0ff */
.L_x_7:
[----:B------:R-:W-:Y:S05]  /*0780*/  BSYNC.RECONVERGENT B0 ;  /* 0x0000000000007941 */ /* 0x000fea0003800200 */
.L_x_6:
[----:B------:R-:W-:Y:S04]  /*0790*/  BSSY.RECONVERGENT B0, `(.L_x_8) ;  /* 0x0000012000007945 */ /* 0x000fe80003800200 */
[----:B------:R-:W-:Y:S05]  /*07a0*/  @P1 BRA `(.L_x_9) ;  /* 0x0000000000401947 */ /* 0x000fea0003800000 */
[----:B------:R-:W2:Y:S04]  /*07b0*/  LDG.E R8, desc[UR18][R8.64+0x1c] ;  /* 0x00001c1208087981 */ /* 0x000ea8000c1e1900 */
[----:B------:R-:W2:Y:S02]  /*07c0*/  LDG.E R13, desc[UR18][R6.64] ;  /* 0x00000012060d7981 */ /* 0x000ea4000c1e1900 */
[----:B--2---:R-:W-:-:S05]  /*07d0*/  IMAD.IADD R12, R13, 0x1, -R8 ;  /* 0x000000010d0c7824 */ /* 0x004fca00078e0a08 */
[----:B------:R-:W-:-:S05]  /*07e0*/  IABS R13, R12 ;  /* 0x0000000c000d7213 */ /* 0x000fca0000000000 */
[----:B------:R-:W-:-:S05]  /*07f0*/  IMAD.IADD R20, R20, 0x1, R13 ;  /* 0x0000000114147824 */ /* 0x000fca00078e020d */
[----:B------:R-:W-:-:S13]  /*0800*/  ISETP.GT.AND P0, PT, R20, R19, PT ;  /* 0x000000131400720c */ /* 0x000fda0003f04270 */
[----:B------:R-:W-:Y:S05]  /*0810*/  @P0 BRA `(.L_x_9) ;  /* 0x0000000000240947 */ /* 0x000fea0003800000 */
[----:B------:R-:W2:Y:S04]  /*0820*/  LDG.E R9, desc[UR18][R2.64] ;  /* 0x0000001202097981 */ /* 0x000ea8000c1e1900 */
[----:B------:R-:W3:Y:S04]  /*0830*/  LDG.E R10, desc[UR18][R10.64+0xc] ;  /* 0x00000c120a0a7981 */ /* 0x000ee8000c1e1900 */
[----:B------:R-:W3:Y:S01]  /*0840*/  LDG.E R8, desc[UR18][R4.64] ;  /* 0x0000001204087981 */ /* 0x000ee2000c1e1900 */
[----:B--2---:R-:W-:-:S04]  /*0850*/  IMAD R9, R9, R20, RZ ;  /* 0x0000001409097224 */ /* 0x004fc800078e02ff */
[----:B---3--:R-:W-:-:S05]  /*0860*/  IMAD R8, R8, R10, -R9 ;  /* 0x0000000a08087224 */ /* 0x008fca00078e0a09 */
[----:B------:R-:W-:-:S04]  /*0870*/  ISETP.GT.AND P0, PT, R8, R15, PT ;  /* 0x0000000f0800720c */ /* 0x000fc80003f04270 */
[----:B------:R-:W-:-:S04]  /*0880*/  ISETP.EQ.OR P0, PT, R14, -0x1, P0 ;  /* 0xffffffff0e00780c */ /* 0x000fc80000702670 */
[----:B------:R-:W-:-:S09]  /*0890*/  SEL R15, R8, R15, P0 ;  /* 0x0000000f080f7207 */ /* 0x000fd20000000000 */
[----:B------:R-:W-:-:S07]  /*08a0*/  @P0 VIADD R14, R17, 0x3 ;  /* 0x00000003110e0836 */ /* 0x000fce0000000000 */
.L_x_9:
[----:B------:R-:W-:Y:S05]  /*08b0*/  BSYNC.RECONVERGENT B0 ;  /* 0x0000000000007941 */ /* 0x000fea0003800200 */
.L_x_8:
[----:B------:R-:W-:-:S05]  /*08c0*/  IADD3 R17, P0, PT, R17, 0x4, RZ ;  /* 0x0000000411117810 */ /* 0x000fca0007f1e0ff */
[----:B------:R-:W-:Y:S01]  /*08d0*/  IMAD.X R18, RZ, RZ, R18, P0 ;  /* 0x000000ffff127224 */ /* 0x000fe200000e0612 */
[----:B------:R-:W-:-:S04]  /*08e0*/  ISETP.NE.U32.AND P0, PT, R17, UR5, PT ;  /* 0x0000000511007c0c */ /* 0x000fc8000bf05070 */
[----:B------:R-:W-:-:S13]  /*08f0*/  ISETP.NE.AND.EX P0, PT, R18, UR6, PT, P0 ;  /* 0x0000000612007c0c */ /* 0x000fda000bf05300 */
[----:B------:R-:W-:Y:S05]  /*0900*/  @P0 BRA `(.L_x_10) ;  /* 0xfffffff800400947 */ /* 0x000fea000383ffff */
.L_x_1:
[----:B------:R-:W0:Y:S02]  /*0910*/  LDCU UR7, c[0x0][0x38c] ;  /* 0x00007180ff0777ac */ /* 0x000e240008000800 */
[----:B0-----:R-:W-:-:S09]  /*0920*/  ULOP3.LUT UP0, URZ, UR7, 0x3, URZ, 0xc0, !UPT ;  /* 0x0000000307ff7892 */ /* 0x001fd2000f80c0ff */
[----:B------:R-:W-:Y:S05]  /*0930*/  BRA.U !UP0, `(.L_x_0) ;  /* 0x0000000108e47547 */ /* 0x000fea000b800000 */
[----:B------:R-:W0:Y:S01]  /*0940*/  LDCU.128 UR12, c[0x0][0x3c0] ;  /* 0x00007800ff0c77ac */ /* 0x000e220008000c00 */
[----:B------:R-:W-:Y:S01]  /*0950*/  IMAD.U32 R11, RZ, RZ, UR5 ;  /* 0x00000005ff0b7e24 */ /* 0x000fe2000f8e00ff */
[----:B------:R-:W1:Y:S01]  /*0960*/  LDCU.64 UR16, c[0x0][0x3b8] ;  /* 0x00007700ff1077ac */ /* 0x000e620008000a00 */
[----:B------:R-:W-:Y:S02]  /*0970*/  USHF.L.U32 UR8, UR5, 0x2, URZ ;  /* 0x0000000205087899 */ /* 0x000fe400080006ff */
[----:B------:R-:W-:Y:S02]  /*0980*/  USHF.L.U64.HI UR9, UR5, 0x2, UR6 ;  /* 0x0000000205097899 */ /* 0x000fe40008010206 */
[----:B------:R-:W-:Y:S02]  /*0990*/  ULOP3.LUT UR7, UR7, 0x3, URZ, 0xc0, !UPT ;  /* 0x0000000307077892 */ /* 0x000fe4000f8ec0ff */
[----:B0-----:R-:W-:Y:S02]  /*09a0*/  ULEA UR4, UP2, UR5, UR14, 0x3 ;  /* 0x0000000e05047291 */ /* 0x001fe4000f8418ff */
[----:B------:R-:W-:-:S02]  /*09b0*/  UIADD3 UR10, UP1, UPT, UR8, UR12, URZ ;  /* 0x0000000c080a7290 */ /* 0x000fc4000ff3e0ff */
[----:B------:R-:W-:Y:S02]  /*09c0*/  ULEA.HI.X UR12, UR5, UR15, UR6, 0x3, UP2 ;  /* 0x0000000f050c7291 */ /* 0x000fe400090f1c06 */
[----:B------:R-:W-:Y:S02]  /*09d0*/  UIADD3 UR4, UP2, UPT, UR4, 0x4, URZ ;  /* 0x0000000404047890 */ /* 0x000fe4000ff5e0ff */
[----:B-1----:R-:W-:Y:S02]  /*09e0*/  UIADD3 UR8, UP0, UPT, UR8, UR16, URZ ;  /* 0x0000001008087290 */ /* 0x002fe4000ff1e0ff */
[----:B------:R-:W-:Y:S02]  /*09f0*/  UIADD3.X UR12, UPT, UPT, URZ, UR12, URZ, UP2, !UPT ;  /* 0x0000000cff0c7290 */ /* 0x000fe400097fe4ff */
[----:B------:R-:W-:Y:S01]  /*0a00*/  UIADD3.X UR11, UPT, UPT, UR9, UR13, URZ, UP1, !UPT ;  /* 0x0000000d090b7290 */ /* 0x000fe20008ffe4ff */
[----:B------:R-:W-:Y:S01]  /*0a10*/  IMAD.U32 R8, RZ, RZ, UR4 ;  /* 0x00000004ff087e24 */ /* 0x000fe2000f8e00ff */
[----:B------:R-:W-:-:S02]  /*0a20*/  UIADD3.X UR9, UPT, UPT, UR9, UR17, URZ, UP0, !UPT ;  /* 0x0000001109097290 */ /* 0x000fc400087fe4ff */
[----:B------:R-:W-:Y:S01]  /*0a30*/  IMAD.U32 R9, RZ, RZ, UR12 ;  /* 0x0000000cff097e24 */ /* 0x000fe2000f8e00ff */
[----:B------:R-:W-:-:S09]  /*0a40*/  UMOV UR4, URZ ;  /* 0x000000ff00047c82 */ /* 0x000fd20008000000 */
.L_x_13:
[----:B------:R-:W2:Y:S01]  /*0a50*/  LDG.E R17, desc[UR18][R8.64+-0x4] ;  /* 0xfffffc1208117981 */ /* 0x000ea2000c1e1900 */
[----:B------:R-:W-:Y:S01]  /*0a60*/  IMAD.U32 R12, RZ, RZ, UR8 ;  /* 0x00000008ff0c7e24 */ /* 0x000fe2000f8e00ff */
[----:B------:R-:W-:-:S05]  /*0a70*/  MOV R13, UR9 ;  /* 0x00000009000d7c02 */ /* 0x000fca0008000f00 */
[----:B------:R-:W3:Y:S01]  /*0a80*/  LDG.E R12, desc[UR18][R12.64] ;  /* 0x000000120c0c7981 */ /* 0x000ee2000c1e1900 */
[----:B------:R-:W-:Y:S01]  /*0a90*/  UIADD3 UR7, UP0, UPT, UR7, -0x1, URZ ;  /* 0xffffffff07077890 */ /* 0x000fe2000ff1e0ff */
[----:B------:R-:W-:Y:S03]  /*0aa0*/  BSSY.RECONVERGENT B0, `(.L_x_11) ;  /* 0x000001a000007945 */ /* 0x000fe60003800200 */
[----:B------:R-:W-:Y:S02]  /*0ab0*/  UIADD3.X UR4, UPT, UPT, UR4, -0x1, URZ, UP0, !UPT ;  /* 0xffffffff04047890 */ /* 0x000fe400087fe4ff */
[----:B------:R-:W-:-:S04]  /*0ac0*/  UISETP.NE.U32.AND UP0, UPT, UR7, URZ, UPT ;  /* 0x000000ff0700728c */ /* 0x000fc8000bf05070 */
[----:B------:R-:W-:Y:S01]  /*0ad0*/  UISETP.NE.AND.EX UP0, UPT, UR4, URZ, UPT, UP0 ;  /* 0x000000ff0400728c */ /* 0x000fe2000bf05300 */
[----:B--2--5:R-:W-:-:S05]  /*0ae0*/  IMAD.IADD R17, R16, 0x1, -R17 ;  /* 0x0000000110117824 */ /* 0x024fca00078e0a11 */
        /* <DEDUP_REMOVED lines=10> */
[----:B------:R-:W-:Y:S01]  /*0b90*/  IMAD.U32 R13, RZ, RZ, UR11 ;  /* 0x0000000bff0d7e24 */ /* 0x000fe2000f8e00ff */
[----:B------:R-:W2:Y:S01]  /*0ba0*/  LDG.E R17, desc[UR18][R2.64] ;  /* 0x0000001202117981 */ /* 0x000ea2000c1e1900 */
[----:B------:R-:W-:-:S03]  /*0bb0*/  IMAD.U32 R12, RZ, RZ, UR10 ;  /* 0x0000000aff0c7e24 */ /* 0x000fc6000f8e00ff */
[----:B------:R-:W3:Y:S04]  /*0bc0*/  LDG.E R10, desc[UR18][R4.64] ;  /* 0x00000012040a7981 */ /* 0x000ee8000c1e1900 */
[----:B------:R-:W3:Y:S01]  /*0bd0*/  LDG.E R13, desc[UR18][R12.64] ;  /* 0x000000120c0d7981 */ /* 0x000ee2000c1e1900 */
[----:B--2---:R-:W-:-:S04]  /*0be0*/  IMAD R17, R18, R17, RZ ;  /* 0x0000001112117224 */ /* 0x004fc800078e02ff */
[----:B---3--:R-:W-:-:S05]  /*0bf0*/  IMAD R10, R10, R13, -R17 ;  /* 0x0000000d0a0a7224 */ /* 0x008fca00078e0a11 */
[----:B------:R-:W-:-:S04]  /*0c00*/  ISETP.GT.AND P0, PT, R10, R15, PT ;  /* 0x0000000f0a00720c */ /* 0x000fc80003f04270 */
[----:B------:R-:W-:-:S04]  /*0c10*/  ISETP.EQ.OR P0, PT, R14, -0x1, P0 ;  /* 0xffffffff0e00780c */ /* 0x000fc80000702670 */
[----:B------:R-:W-:Y:S02]  /*0c20*/  SEL R15, R10, R15, P0 ;  /* 0x0000000f0a0f7207 */ /* 0x000fe40000000000 */
[----:B------:R-:W-:-:S07]  /*0c30*/  SEL R14, R11, R14, P0 ;  /* 0x0000000e0b0e7207 */ /* 0x000fce0000000000 */
.L_x_12:
[----:B------:R-:W-:Y:S05]  /*0c40*/  BSYNC.RECONVERGENT B0 ;  /* 0x0000000000007941 */ /* 0x000fea0003800200 */
.L_x_11:
[----:B------:R-:W-:Y:S01]  /*0c50*/  IADD3 R8, P0, PT, R8, 0x8, RZ ;  /* 0x0000000808087810 */ /* 0x000fe20007f1e0ff */
[----:B------:R-:W-:Y:S01]  /*0c60*/  UIADD3 UR10, UP1, UPT, UR10, 0x4, URZ ;  /* 0x000000040a0a7890 */ /* 0x000fe2000ff3e0ff */
[----:B------:R-:W-:Y:S01]  /*0c70*/  VIADD R11, R11, 0x1 ;  /* 0x000000010b0b7836 */ /* 0x000fe20000000000 */
[----:B------:R-:W-:Y:S02]  /*0c80*/  UIADD3 UR8, UP2, UPT, UR8, 0x4, URZ ;  /* 0x0000000408087890 */ /* 0x000fe4000ff5e0ff */
[----:B------:R-:W-:Y:S01]  /*0c90*/  IMAD.X R9, RZ, RZ, R9, P0 ;  /* 0x000000ffff097224 */ /* 0x000fe200000e0609 */
[----:B------:R-:W-:Y:S02]  /*0ca0*/  UIADD3.X UR11, UPT, UPT, URZ, UR11, URZ, UP1, !UPT ;  /* 0x0000000bff0b7290 */ /* 0x000fe40008ffe4ff */
[----:B------:R-:W-:Y:S01]  /*0cb0*/  UIADD3.X UR9, UPT, UPT, URZ, UR9, URZ, UP2, !UPT ;  /* 0x00000009ff097290 */ /* 0x000fe200097fe4ff */
[----:B------:R-:W-:Y:S11]  /*0cc0*/  BRA.U UP0, `(.L_x_13) ;  /* 0xfffffffd00607547 */ /* 0x000ff6000b83ffff */
.L_x_0:
[----:B------:R-:W0:Y:S08]  /*0cd0*/  LDC.64 R2, c[0x0][0x3d0] ;  /* 0x0000f400ff027b82 */ /* 0x000e300000000a00 */
[----:B------:R-:W1:Y:S01]  /*0ce0*/  LDC.64 R4, c[0x0][0x3d8] ;  /* 0x0000f600ff047b82 */ /* 0x000e620000000a00 */
[----:B0-----:R-:W-:-:S05]  /*0cf0*/  IMAD.WIDE R2, R0, 0x4, R2 ;  /* 0x0000000400027825 */ /* 0x001fca00078e0202 */
[----:B------:R-:W-:Y:S01]  /*0d00*/  STG.E desc[UR18][R2.64], R15 ;  /* 0x0000000f02007986 */ /* 0x000fe2000c101912 */
[----:B-1----:R-:W-:-:S05]  /*0d10*/  IMAD.WIDE R4, R0, 0x4, R4 ;  /* 0x0000000400047825 */ /* 0x002fca00078e0204 */
[----:B------:R-:W-:Y:S01]  /*0d20*/  STG.E desc[UR18][R4.64], R14 ;  /* 0x0000000e04007986 */ /* 0x000fe2000c101912 */
[----:B------:R-:W-:Y:S05]  /*0d30*/  EXIT ;  /* 0x000000000000794d */ /* 0x000fea0003800000 */
.L_x_14:
[----:B------:R-:W-:-:S00]  /*0d40*/  BRA `(.L_x_14) ;  /* 0xfffffffc00fc7947 */ /* 0x000fc0000383ffff */
[----:B------:R-:W-:-:S00]  /*0d50*/  NOP ;  /* 0x0000000000007918 */ /* 0x000fc00000000000 */
        /* <DEDUP_REMOVED lines=10> */
.L_x_26:


//--------------------- .text._Z15improveSolution7ProblemPKiS1_Pi --------------------------
	.section	.text._Z15improveSolution7ProblemPKiS1_Pi,"ax",@progbits
	.align	128
        .global         _Z15improveSolution7ProblemPKiS1_Pi
        .type           _Z15improveSolution7ProblemPKiS1_Pi,@function
        .size           _Z15improveSolution7ProblemPKiS1_Pi,(.L_x_27 - _Z15improveSolution7ProblemPKiS1_Pi)
        .other          _Z15improveSolution7ProblemPKiS1_Pi,@"STO_CUDA_ENTRY STV_DEFAULT"
_Z15improveSolution7ProblemPKiS1_Pi:
.text._Z15improveSolution7ProblemPKiS1_Pi:
[----:B------:R-:W-:Y:S01]  /*0000*/  LDC R1, c[0x0][0x37c] ;  /* 0x0000df00ff017b82 */ /* 0x000fe20000000800 */
[----:B------:R-:W0:Y:S07]  /*0010*/  S2R R3, SR_TID.X ;  /* 0x0000000000037919 */ /* 0x000e2e0000002100 */
[----:B------:R-:W0:Y:S01]  /*0020*/  S2UR UR4, SR_CTAID.X ;  /* 0x00000000000479c3 */ /* 0x000e220000002500 */
[----:B------:R-:W1:Y:S01]  /*0030*/  LDCU.64 UR16, c[0x0][0x358] ;  /* 0x00006b00ff1077ac */ /* 0x000e620008000a00 */
[----:B------:R-:W2:Y:S06]  /*0040*/  LDCU UR6, c[0x0][0x388] ;  /* 0x00007100ff0677ac */ /* 0x000eac0008000800 */
[----:B------:R-:W0:Y:S08]  /*0050*/  LDC R0, c[0x0][0x360] ;  /* 0x0000d800ff007b82 */ /* 0x000e300000000800 */
[----:B------:R-:W3:Y:S01]  /*0060*/  LDC.64 R6, c[0x0][0x3d8] ;  /* 0x0000f600ff067b82 */ /* 0x000ee20000000a00 */
[----:B0-----:R-:W-:-:S04]  /*0070*/  IMAD R0, R0, UR4, R3 ;  /* 0x0000000400007c24 */ /* 0x001fc8000f8e0203 */
[----:B------:R-:W-:-:S04]  /*0080*/  IMAD.SHL.U32 R3, R0, 0x2, RZ ;  /* 0x0000000200037824 */ /* 0x000fc800078e00ff */
[----:B---3--:R-:W-:-:S05]  /*0090*/  IMAD.WIDE R6, R3, 0x4, R6 ;  /* 0x0000000403067825 */ /* 0x008fca00078e0206 */
[----:B-1----:R0:W5:Y:S04]  /*00a0*/  LDG.E R16, desc[UR16][R6.64] ;  /* 0x0000001006107981 */ /* 0x002168000c1e1900 */
[----:B------:R0:W5:Y:S01]  /*00b0*/  LDG.E R17, desc[UR16][R6.64+0x4] ;  /* 0x0000041006117981 */ /* 0x000162000c1e1900 */
[----:B--2---:R-:W-:Y:S01]  /*00c0*/  UISETP.NE.AND UP0, UPT, UR6, URZ, UPT ;  /* 0x000000ff0600728c */ /* 0x004fe2000bf05270 */
[----:B------:R-:W-:Y:S02]  /*00d0*/  PLOP3.LUT P0, PT, PT, PT, PT, 0x80, 0x8 ;  /* 0x000000000008781c */ /* 0x000fe40003f0f070 */
[----:B------:R-:W-:Y:S02]  /*00e0*/  CS2R R2, SRZ ;  /* 0x0000000000027805 */ /* 0x000fe4000001ff00 */
[----:B------:R-:W-:-:S04]  /*00f0*/  CS2R R4, SRZ ;  /* 0x0000000000047805 */ /* 0x000fc8000001ff00 */
[----:B0-----:R-:W-:Y:S05]  /*0100*/  BRA.U !UP0, `(.L_x_15) ;  /* 0x0000000d08e07547 */ /* 0x001fea000b800000 */
[----:B------:R-:W0:Y:S01]  /*0110*/  LDCU UR14, c[0x0][0x388] ;  /* 0x00007100ff0e77ac */ /* 0x000e220008000800 */
[----:B------:R-:W-:Y:S01]  /*0120*/  IMAD.MOV.U32 R24, RZ, RZ, RZ ;  /* 0x000000ffff187224 */ /* 0x000fe200078e00ff */
[----:B------:R-:W-:Y:S02]  /*0130*/  CS2R R4, SRZ ;  /* 0x0000000000047805 */ /* 0x000fe4000001ff00 */
[----:B------:R-:W-:Y:S01]  /*0140*/  CS2R R2, SRZ ;  /* 0x0000000000027805 */ /* 0x000fe2000001ff00 */
[----:B------:R-:W-:Y:S01]  /*0150*/  UISETP.GE.U32.AND UP0, UPT, UR6, 0x4, UPT ;  /* 0x000000040600788c */ /* 0x000fe2000bf06070 */
[----:B------:R-:W-:Y:S01]  /*0160*/  UMOV UR4, URZ ;  /* 0x000000ff00047c82 */ /* 0x000fe20008000000 */
[----:B------:R-:W-:Y:S01]  /*0170*/  UMOV UR5, URZ ;  /* 0x000000ff00057c82 */ /* 0x000fe20008000000 */
[----:B0-----:R-:W-:-:S06]  /*0180*/  ULOP3.LUT UP1, UR15, UR14, 0x3, URZ, 0xc0, !UPT ;  /* 0x000000030e0f7892 */ /* 0x001fcc000f82c0ff */
[----:B------:R-:W-:Y:S06]  /*0190*/  BRA.U !UP0, `(.L_x_16) ;  /* 0x0000000508c47547 */ /* 0x000fec000b800000 */
[----:B------:R-:W0:Y:S01]  /*01a0*/  LDCU.64 UR12, c[0x0][0x3d0] ;  /* 0x00007a00ff0c77ac */ /* 0x000e220008000a00 */
[----:B------:R-:W-:Y:S01]  /*01b0*/  IMAD.MOV.U32 R24, RZ, RZ, RZ ;  /* 0x000000ffff187224 */ /* 0x000fe200078e00ff */
[----:B------:R-:W-:Y:S02]  /*01c0*/  CS2R R4, SRZ ;  /* 0x0000000000047805 */ /* 0x000fe4000001ff00 */
[----:B------:R-:W-:Y:S01]  /*01d0*/  CS2R R2, SRZ ;  /* 0x0000000000027805 */ /* 0x000fe2000001ff00 */
[----:B------:R-:W1:Y:S01]  /*01e0*/  LDCU.64 UR10, c[0x0][0x3c8] ;  /* 0x00007900ff0a77ac */ /* 0x000e620008000a00 */
[----:B------:R-:W2:Y:S01]  /*01f0*/  LDCU.64 UR8, c[0x0][0x3a0] ;  /* 0x00007400ff0877ac */ /* 0x000ea20008000a00 */
[----:B------:R-:W3:Y:S01]  /*0200*/  LDCU.64 UR4, c[0x0][0x398] ;  /* 0x00007300ff0477ac */ /* 0x000ee20008000a00 */
[----:B------:R-:W-:Y:S02]  /*0210*/  ULOP3.LUT UR6, UR6, 0xfffffffc, URZ, 0xc0, !UPT ;  /* 0xfffffffc06067892 */ /* 0x000fe4000f8ec0ff */
[----:B0-----:R-:W-:-:S04]  /*0220*/  UIADD3 UR12, UP0, UPT, UR12, 0x8, URZ ;  /* 0x000000080c0c7890 */ /* 0x001fc8000ff1e0ff */
[----:B------:R-:W-:Y:S02]  /*0230*/  UIADD3.X UR13, UPT, UPT, URZ, UR13, URZ, UP0, !UPT ;  /* 0x0000000dff0d7290 */ /* 0x000fe400087fe4ff */
[----:B-1----:R-:W-:Y:S01]  /*0240*/  UIADD3 UR10, UP0, UPT, UR10, 0x8, URZ ;  /* 0x000000080a0a7890 */ /* 0x002fe2000ff1e0ff */
[----:B------:R-:W-:Y:S01]  /*0250*/  IMAD.U32 R10, RZ, RZ, UR12 ;  /* 0x0000000cff0a7e24 */ /* 0x000fe2000f8e00ff */
[----:B--2---:R-:W-:Y:S02]  /*0260*/  UIADD3 UR8, UP2, UPT, UR8, 0x8, URZ ;  /* 0x0000000808087890 */ /* 0x004fe4000ff5e0ff */
[----:B------:R-:W-:Y:S01]  /*0270*/  UIADD3.X UR11, UPT, UPT, URZ, UR11, URZ, UP0, !UPT ;  /* 0x0000000bff0b7290 */ /* 0x000fe200087fe4ff */
[----:B------:R-:W-:Y:S01]  /*0280*/  IMAD.U32 R11, RZ, RZ, UR13 ;  /* 0x0000000dff0b7e24 */ /* 0x000fe2000f8e00ff */
[----:B---3--:R-:W-:Y:S01]  /*0290*/  UIADD3 UR4, UP3, UPT, UR4, 0x8, URZ ;  /* 0x0000000804047890 */ /* 0x008fe2000ff7e0ff */
[----:B------:R-:W-:Y:S01]  /*02a0*/  IMAD.U32 R14, RZ, RZ, UR10 ;  /* 0x0000000aff0e7e24 */ /* 0x000fe2000f8e00ff */
[----:B------:R-:W-:Y:S01]  /*02b0*/  UIADD3.X UR9, UPT, UPT, URZ, UR9, URZ, UP2, !UPT ;  /* 0x00000009ff097290 */ /* 0x000fe200097fe4ff */
[----:B------:R-:W-:Y:S01]  /*02c0*/  IMAD.U32 R12, RZ, RZ, UR8 ;  /* 0x00000008ff0c7e24 */ /* 0x000fe2000f8e00ff */
[----:B------:R-:W-:Y:S01]  /*02d0*/  UIADD3.X UR7, UPT, UPT, URZ, UR5, URZ, UP3, !UPT ;  /* 0x00000005ff077290 */ /* 0x000fe20009ffe4ff */
[----:B------:R-:W-:Y:S01]  /*02e0*/  IMAD.U32 R15, RZ, RZ, UR11 ;  /* 0x0000000bff0f7e24 */ /* 0x000fe2000f8e00ff */
[----:B------:R-:W-:Y:S01]  /*02f0*/  USHF.R.S32.HI UR5, URZ, 0x1f, UR6 ;  /* 0x0000001fff057899 */ /* 0x000fe20008011406 */
[----:B------:R-:W-:Y:S01]  /*0300*/  IMAD.U32 R8, RZ, RZ, UR4 ;  /* 0x00000004ff087e24 */ /* 0x000fe2000f8e00ff */
[----:B------:R-:W-:Y:S01]  /*0310*/  UMOV UR4, UR6 ;  /* 0x0000000600047c82 */ /* 0x000fe20008000000 */
[----:B------:R-:W-:-:S02]  /*0320*/  IMAD.U32 R13, RZ, RZ, UR9 ;  /* 0x00000009ff0d7e24 */ /* 0x000fc4000f8e00ff */
[----:B------:R-:W-:Y:S02]  /*0330*/  IMAD.U32 R21, RZ, RZ, UR7 ;  /* 0x00000007ff157e24 */ /* 0x000fe4000f8e00ff */
[----:B------:R-:W-:-:S05]  /*0340*/  UMOV UR7, UR5 ;  /* 0x0000000500077c82 */ /* 0x000fca0008000000 */
.L_x_17:
[----:B------:R-:W2:Y:S04]  /*0350*/  LDG.E R9, desc[UR16][R10.64+-0x8] ;  /* 0xfffff8100a097981 */ /* 0x000ea8000c1e1900 */
[----:B------:R-:W3:Y:S04]  /*0360*/  LDG.E R19, desc[UR16][R10.64+-0x4] ;  /* 0xfffffc100a137981 */ /* 0x000ee8000c1e1900 */
[----:B------:R-:W4:Y:S01]  /*0370*/  LDG.E R23, desc[UR16][R10.64] ;  /* 0x000000100a177981 */ /* 0x000f22000c1e1900 */
[----:B--2---:R-:W-:Y:S02]  /*0380*/  ISETP.NE.AND P0, PT, R9, R0, PT ;  /* 0x000000000900720c */ /* 0x004fe40003f05270 */
[----:B------:R-:W-:-:S02]  /*0390*/  MOV R9, R21 ;  /* 0x0000001500097202 */ /* 0x000fc40000000f00 */
[-C--:B---3--:R-:W-:Y:S01]  /*03a0*/  ISETP.NE.AND P2, PT, R19, R0.reuse, PT ;  /* 0x000000001300720c */ /* 0x088fe20003f45270 */
[----:B------:R-:W2:Y:S08]  /*03b0*/  LDG.E R21, desc[UR16][R10.64+0x4] ;  /* 0x000004100a157981 */ /* 0x000eb0000c1e1900 */
[----:B------:R-:W3:Y:S04]  /*03c0*/  @!P0 LDG.E R29, desc[UR16][R12.64+-0x8] ;  /* 0xfffff8100c1d8981 */ /* 0x000ee8000c1e1900 */
[----:B------:R-:W2:Y:S04]  /*03d0*/  @!P0 LDG.E R20, desc[UR16][R8.64+-0x8] ;  /* 0xfffff81008148981 */ /* 0x000ea8000c1e1900 */
[----:B------:R-:W2:Y:S04]  /*03e0*/  @!P2 LDG.E R25, desc[UR16][R12.64+-0x4] ;  /* 0xfffffc100c19a981 */ /* 0x000ea8000c1e1900 */
[----:B------:R-:W2:Y:S04]  /*03f0*/  @!P0 LDG.E R27, desc[UR16][R14.64+-0x8] ;  /* 0xfffff8100e1b8981 */ /* 0x000ea8000c1e1900 */
[----:B------:R-:W2:Y:S04]  /*0400*/  @!P2 LDG.E R18, desc[UR16][R8.64+-0x4] ;  /* 0xfffffc100812a981 */ /* 0x000ea8000c1e1900 */
[----:B------:R-:W2:Y:S01]  /*0410*/  @!P2 LDG.E R19, desc[UR16][R14.64+-0x4] ;  /* 0xfffffc100e13a981 */ /* 0x000ea2000c1e1900 */
[----:B----4-:R-:W-:Y:S01]  /*0420*/  ISETP.NE.AND P1, PT, R23, R0, PT ;  /* 0x000000001700720c */ /* 0x010fe20003f25270 */
[----:B---3-5:R-:W-:-:S02]  /*0430*/  @!P0 IMAD.IADD R29, R16, 0x1, -R29 ;  /* 0x00000001101d8824 */ /* 0x028fc400078e0a1d */
[----:B--2---:R-:W-:-:S03]  /*0440*/  @!P0 IMAD.IADD R20, R17, 0x1, -R20 ;  /* 0x0000000111148824 */ /* 0x004fc600078e0a14 */
[----:B------:R-:W-:Y:S02]  /*0450*/  @!P0 ISETP.NE.AND P3, PT, R29, RZ, PT ;  /* 0x000000ff1d00820c */ /* 0x000fe40003f65270 */
[----:B------:R-:W-:Y:S02]  /*0460*/  @!P0 SHF.R.S32.HI R29, RZ, 0x1f, R29 ;  /* 0x0000001fff1d8819 */ /* 0x000fe4000001141d */
[----:B------:R-:W-:Y:S02]  /*0470*/  @!P0 SEL R22, RZ, 0x1, !P3 ;  /* 0x00000001ff168807 */ /* 0x000fe40005800000 */
[----:B------:R-:W-:Y:S02]  /*0480*/  @!P0 ISETP.NE.AND P3, PT, R20, RZ, PT ;  /* 0x000000ff1400820c */ /* 0x000fe40003f65270 */
[----:B------:R-:W-:Y:S01]  /*0490*/  @!P0 LOP3.LUT R22, R29, R22, RZ, 0xfc, !PT ;  /* 0x000000161d168212 */ /* 0x000fe200078efcff */
[----:B------:R-:W-:Y:S01]  /*04a0*/  @!P2 IMAD.IADD R25, R16, 0x1, -R25 ;  /* 0x000000011019a824 */ /* 0x000fe200078e0a19 */
[----:B------:R-:W-:Y:S01]  /*04b0*/  @!P0 SHF.R.S32.HI R20, RZ, 0x1f, R20 ;  /* 0x0000001fff148819 */ /* 0x000fe20000011414 */
[----:B------:R-:W2:Y:S01]  /*04c0*/  @!P1 LDG.E R29, desc[UR16][R12.64] ;  /* 0x000000100c1d9981 */ /* 0x000ea2000c1e1900 */
[----:B------:R-:W-:-:S02]  /*04d0*/  @!P0 SEL R23, RZ, 0x1, !P3 ;  /* 0x00000001ff178807 */ /* 0x000fc40005800000 */
[----:B------:R-:W-:Y:S01]  /*04e0*/  ISETP.NE.AND P3, PT, R21, R0, PT ;  /* 0x000000001500720c */ /* 0x000fe20003f65270 */
[----:B------:R-:W-:Y:S01]  /*04f0*/  @!P0 IMAD.WIDE R2, R27, R22, R2 ;  /* 0x000000161b028225 */ /* 0x000fe200078e0202 */
[----:B------:R-:W-:Y:S01]  /*0500*/  @!P0 LOP3.LUT R20, R20, R23, RZ, 0xfc, !PT ;  /* 0x0000001714148212 */ /* 0x000fe200078efcff */
[----:B------:R-:W3:Y:S01]  /*0510*/  @!P1 LDG.E R22, desc[UR16][R8.64] ;  /* 0x0000001008169981 */ /* 0x000ee2000c1e1900 */
[----:B------:R-:W-:-:S03]  /*0520*/  @!P2 ISETP.NE.AND P4, PT, R25, RZ, PT ;  /* 0x000000ff1900a20c */ /* 0x000fc60003f85270 */
[----:B------:R-:W-:Y:S01]  /*0530*/  @!P0 IMAD.WIDE R4, R27, R20, R4 ;  /* 0x000000141b048225 */ /* 0x000fe200078e0204 */
[----:B------:R-:W-:Y:S01]  /*0540*/  @!P2 SEL R20, RZ, 0x1, !P4 ;  /* 0x00000001ff14a807 */ /* 0x000fe20006000000 */
[----:B------:R-:W4:Y:S01]  /*0550*/  @!P1 LDG.E R21, desc[UR16][R14.64] ;  /* 0x000000100e159981 */ /* 0x000f22000c1e1900 */
[----:B------:R-:W-:-:S03]  /*0560*/  @!P2 SHF.R.S32.HI R25, RZ, 0x1f, R25 ;  /* 0x0000001fff19a819 */ /* 0x000fc60000011419 */
[----:B------:R-:W4:Y:S01]  /*0570*/  @!P3 LDG.E R23, desc[UR16][R12.64+0x4] ;  /* 0x000004100c17b981 */ /* 0x000f22000c1e1900 */
[----:B------:R-:W-:-:S03]  /*0580*/  @!P2 LOP3.LUT R25, R25, R20, RZ, 0xfc, !PT ;  /* 0x000000141919a212 */ /* 0x000fc600078efcff */
[----:B------:R0:W4:Y:S01]  /*0590*/  @!P3 LDG.E R20, desc[UR16][R8.64+0x4] ;  /* 0x000004100814b981 */ /* 0x000122000c1e1900 */
[----:B------:R-:W-:Y:S02]  /*05a0*/  @!P2 IMAD.IADD R18, R17, 0x1, -R18 ;  /* 0x000000011112a824 */ /* 0x000fe400078e0a12 */
[----:B------:R-:W-:-:S03]  /*05b0*/  @!P2 IMAD.WIDE R2, R19, R25, R2 ;  /* 0x000000191302a225 */ /* 0x000fc600078e0202 */
[----:B------:R-:W-:Y:S02]  /*05c0*/  @!P2 ISETP.NE.AND P4, PT, R18, RZ, PT ;  /* 0x000000ff1200a20c */ /* 0x000fe40003f85270 */
[----:B------:R-:W-:Y:S02]  /*05d0*/  @!P2 SHF.R.S32.HI R18, RZ, 0x1f, R18 ;  /* 0x0000001fff12a819 */ /* 0x000fe40000011412 */
[----:B------:R-:W-:-:S04]  /*05e0*/  @!P2 SEL R25, RZ, 0x1, !P4 ;  /* 0x00000001ff19a807 */ /* 0x000fc80006000000 */
[----:B------:R-:W-:Y:S02]  /*05f0*/  @!P2 LOP3.LUT R18, R18, R25, RZ, 0xfc, !PT ;  /* 0x000000191212a212 */ /* 0x000fe400078efcff */
[----:B------:R1:W4:Y:S01]  /*0600*/  @!P3 LDG.E R25, desc[UR16][R14.64+0x4] ;  /* 0x000004100e19b981 */ /* 0x000322000c1e1900 */
[----:B------:R-:W-:Y:S02]  /*0610*/  IADD3 R10, P5, PT, R10, 0x10, RZ ;  /* 0x000000100a0a7810 */ /* 0x000fe40007fbe0ff */
[----:B------:R-:W-:-:S04]  /*0620*/  @!P2 IMAD.WIDE R4, R19, R18, R4 ;  /* 0x000000121304a225 */ /* 0x000fc800078e0204 */
[----:B------:R-:W-:Y:S01]  /*0630*/  IMAD.X R11, RZ, RZ, R11, P5 ;  /* 0x000000ffff0b7224 */ /* 0x000fe200028e060b */
[----:B------:R-:W-:-:S04]  /*0640*/  UIADD3 UR6, UP0, UPT, UR6, -0x4, URZ ;  /* 0xfffffffc06067890 */ /* 0x000fc8000ff1e0ff */
[----:B------:R-:W-:Y:S02]  /*0650*/  UIADD3.X UR7, UPT, UPT, UR7, -0x1, URZ, UP0, !UPT ;  /* 0xffffffff07077890 */ /* 0x000fe400087fe4ff */
[----:B------:R-:W-:-:S04]  /*0660*/  UISETP.NE.U32.AND UP0, UPT, UR6, URZ, UPT ;  /* 0x000000ff0600728c */ /* 0x000fc8000bf05070 */
[----:B------:R-:W-:Y:S01]  /*0670*/  UISETP.NE.AND.EX UP0, UPT, UR7, URZ, UPT, UP0 ;  /* 0x000000ff0700728c */ /* 0x000fe2000bf05300 */
[----:B------:R-:W-:Y:S01]  /*0680*/  @!P0 IMAD.MOV.U32 R24, RZ, RZ, 0x1 ;  /* 0x00000001ff188424 */ /* 0x000fe200078e00ff */
[----:B0-----:R-:W-:Y:S01]  /*0690*/  IADD3 R8, P0, PT, R8, 0x10, RZ ;  /* 0x0000001008087810 */ /* 0x001fe20007f1e0ff */
[----:B------:R-:W-:Y:S02]  /*06a0*/  @!P2 IMAD.MOV.U32 R24, RZ, RZ, 0x1 ;  /* 0x00000001ff18a424 */ /* 0x000fe400078e00ff */
[----:B------:R-:W-:Y:S02]  /*06b0*/  @!P1 IMAD.MOV.U32 R24, RZ, RZ, 0x1 ;  /* 0x00000001ff189424 */ /* 0x000fe400078e00ff */
[----:B------:R-:W-:Y:S02]  /*06c0*/  @!P3 IMAD.MOV.U32 R24, RZ, RZ, 0x1 ;  /* 0x00000001ff18b424 */ /* 0x000fe400078e00ff */
[----:B--2---:R-:W-:-:S05]  /*06d0*/  @!P1 IMAD.IADD R29, R16, 0x1, -R29 ;  /* 0x00000001101d9824 */ /* 0x004fca00078e0a1d */
[----:B------:R-:W-:Y:S01]  /*06e0*/  @!P1 ISETP.NE.AND P4, PT, R29, RZ, PT ;  /* 0x000000ff1d00920c */ /* 0x000fe20003f85270 */
[----:B---3--:R-:W-:-:S03]  /*06f0*/  @!P1 IMAD.IADD R22, R17, 0x1, -R22 ;  /* 0x0000000111169824 */ /* 0x008fc600078e0a16 */
[----:B------:R-:W-:Y:S02]  /*0700*/  @!P1 SEL R18, RZ, 0x1, !P4 ;  /* 0x00000001ff129807 */ /* 0x000fe40006000000 */
[----:B-1----:R-:W-:Y:S02]  /*0710*/  IADD3 R14, P4, PT, R14, 0x10, RZ ;  /* 0x000000100e0e7810 */ /* 0x002fe40007f9e0ff */
[----:B------:R-:W-:Y:S02]  /*0720*/  @!P1 ISETP.NE.AND P5, PT, R22, RZ, PT ;  /* 0x000000ff1600920c */ /* 0x000fe40003fa5270 */
[----:B------:R-:W-:Y:S01]  /*0730*/  @!P1 SHF.R.S32.HI R29, RZ, 0x1f, R29 ;  /* 0x0000001fff1d9819 */ /* 0x000fe2000001141d */
[----:B------:R-:W-:Y:S01]  /*0740*/  IMAD.X R15, RZ, RZ, R15, P4 ;  /* 0x000000ffff0f7224 */ /* 0x000fe200020e060f */
[----:B------:R-:W-:Y:S01]  /*0750*/  @!P1 SHF.R.S32.HI R22, RZ, 0x1f, R22 ;  /* 0x0000001fff169819 */ /* 0x000fe20000011416 */
[----:B----4-:R-:W-:Y:S01]  /*0760*/  @!P3 IMAD.IADD R23, R16, 0x1, -R23 ;  /* 0x000000011017b824 */ /* 0x010fe200078e0a17 */
[----:B------:R-:W-:Y:S01]  /*0770*/  @!P1 SEL R19, RZ, 0x1, !P5 ;  /* 0x00000001ff139807 */ /* 0x000fe20006800000 */
[----:B------:R-:W-:Y:S01]  /*0780*/  @!P3 IMAD.IADD R20, R17, 0x1, -R20 ;  /* 0x000000011114b824 */ /* 0x000fe200078e0a14 */
[----:B------:R-:W-:-:S02]  /*0790*/  IADD3 R12, P4, PT, R12, 0x10, RZ ;  /* 0x000000100c0c7810 */ /* 0x000fc40007f9e0ff */
[----:B------:R-:W-:Y:S02]  /*07a0*/  @!P1 LOP3.LUT R18, R29, R18, RZ, 0xfc, !PT ;  /* 0x000000121d129212 */ /* 0x000fe400078efcff */
[----:B------:R-:W-:Y:S02]  /*07b0*/  @!P1 LOP3.LUT R19, R22, R19, RZ, 0xfc, !PT ;  /* 0x0000001316139212 */ /* 0x000fe400078efcff */
[----:B------:R-:W-:Y:S02]  /*07c0*/  IADD3.X R13, PT, PT, RZ, R13, RZ, P4, !PT ;  /* 0x0000000dff0d7210 */ /* 0x000fe400027fe4ff */
[----:B------:R-:W-:Y:S02]  /*07d0*/  @!P3 ISETP.NE.AND P5, PT, R23, RZ, PT ;  /* 0x000000ff1700b20c */ /* 0x000fe40003fa5270 */
[----:B------:R-:W-:Y:S01]  /*07e0*/  @!P3 ISETP.NE.AND P4, PT, R20, RZ, PT ;  /* 0x000000ff1400b20c */ /* 0x000fe20003f85270 */
[----:B------:R-:W-:Y:S01]  /*07f0*/  @!P1 IMAD.WIDE R2, R21, R18, R2 ;  /* 0x0000001215029225 */ /* 0x000fe200078e0202 */
[----:B------:R-:W-:-:S02]  /*0800*/  @!P3 SHF.R.S32.HI R23, RZ, 0x1f, R23 ;  /* 0x0000001fff17b819 */ /* 0x000fc40000011417 */
[----:B------:R-:W-:Y:S01]  /*0810*/  @!P3 SEL R18, RZ, 0x1, !P5 ;  /* 0x00000001ff12b807 */ /* 0x000fe20006800000 */
[----:B------:R-:W-:Y:S01]  /*0820*/  @!P1 IMAD.WIDE R4, R21, R19, R4 ;  /* 0x0000001315049225 */ /* 0x000fe200078e0204 */
[----:B------:R-:W-:Y:S02]  /*0830*/  @!P3 SHF.R.S32.HI R20, RZ, 0x1f, R20 ;  /* 0x0000001fff14b819 */ /* 0x000fe40000011414 */
[----:B------:R-:W-:Y:S02]  /*0840*/  @!P3 SEL R19, RZ, 0x1, !P4 ;  /* 0x00000001ff13b807 */ /* 0x000fe40006000000 */
[----:B------:R-:W-:Y:S02]  /*0850*/  @!P3 LOP3.LUT R18, R23, R18, RZ, 0xfc, !PT ;  /* 0x000000121712b212 */ /* 0x000fe400078efcff */
[----:B------:R-:W-:Y:S01]  /*0860*/  @!P3 LOP3.LUT R19, R20, R19, RZ, 0xfc, !PT ;  /* 0x000000131413b212 */ /* 0x000fe200078efcff */
[----:B------:R-:W-:Y:S02]  /*0870*/  IMAD.X R21, RZ, RZ, R9, P0 ;  /* 0x000000ffff157224 */ /* 0x000fe400000e0609 */
[----:B------:R-:W-:-:S04]  /*0880*/  @!P3 IMAD.WIDE R2, R25, R18, R2 ;  /* 0x000000121902b225 */ /* 0x000fc800078e0202 */
[----:B------:R-:W-:Y:S01]  /*0890*/  @!P3 IMAD.WIDE R4, R25, R19, R4 ;  /* 0x000000131904b225 */ /* 0x000fe200078e0204 */
[----:B------:R-:W-:Y:S06]  /*08a0*/  BRA.U UP0, `(.L_x_17) ;  /* 0xfffffff900a87547 */ /* 0x000fec000b83ffff */
.L_x_16:
[----:B------:R-:W-:Y:S05]  /*08b0*/  BRA.U !UP1, `(.L_x_18) ;  /* 0x0000000509f07547 */ /* 0x000fea000b800000 */
[----:B------:R-:W-:-:S09]  /*08c0*/  UISETP.NE.AND UP0, UPT, UR15, 0x1, UPT ;  /* 0x000000010f00788c */ /* 0x000fd2000bf05270 */
[----:B------:R-:W-:Y:S05]  /*08d0*/  BRA.U !UP0, `(.L_x_19) ;  /* 0x0000000508307547 */ /* 0x000fea000b800000 */
[----:B------:R-:W0:Y:S01]  /*08e0*/  LDCU.64 UR6, c[0x0][0x3d0] ;  /* 0x00007a00ff0677ac */ /* 0x000e220008000a00 */
[----:B------:R-:W-:Y:S02]  /*08f0*/  USHF.L.U32 UR10, UR4, 0x2, URZ ;  /* 0x00000002040a7899 */ /* 0x000fe400080006ff */
[----:B------:R-:W-:Y:S02]  /*0900*/  USHF.L.U64.HI UR11, UR4, 0x2, UR5 ;  /* 0x00000002040b7899 */ /* 0x000fe40008010205 */
[----:B0-----:R-:W-:-:S04]  /*0910*/  UIADD3 UR6, UP0, UPT, UR10, UR6, URZ ;  /* 0x000000060a067290 */ /* 0x001fc8000ff1e0ff */
[----:B------:R-:W-:Y:S02]  /*0920*/  UIADD3.X UR7, UPT, UPT, UR11, UR7, URZ, UP0, !UPT ;  /* 0x000000070b077290 */ /* 0x000fe400087fe4ff */
[----:B------:R-:W-:-:S04]  /*0930*/  IMAD.U32 R10, RZ, RZ, UR6 ;  /* 0x00000006ff0a7e24 */ /* 0x000fc8000f8e00ff */
[----:B------:R-:W-:-:S05]  /*0940*/  IMAD.U32 R11, RZ, RZ, UR7 ;  /* 0x00000007ff0b7e24 */ /* 0x000fca000f8e00ff */
[----:B------:R-:W2:Y:S01]  /*0950*/  LDG.E R9, desc[UR16][R10.64] ;  /* 0x000000100a097981 */ /* 0x000ea2000c1e1900 */
[----:B------:R-:W0:Y:S03]  /*0960*/  LDCU.64 UR6, c[0x0][0x3c8] ;  /* 0x00007900ff0677ac */ /* 0x000e260008000a00 */
[----:B------:R-:W3:Y:S01]  /*0970*/  LDG.E R13, desc[UR16][R10.64+0x4] ;  /* 0x000004100a0d7981 */ /* 0x000ee2000c1e1900 */
[----:B------:R-:W-:Y:S01]  /*0980*/  BSSY.RECONVERGENT B0, `(.L_x_20) ;  /* 0x0000022000007945 */ /* 0x000fe20003800200 */
[----:B0-----:R-:W-:-:S04]  /*0990*/  UIADD3 UR6, UP0, UPT, UR10, UR6, URZ ;  /* 0x000000060a067290 */ /* 0x001fc8000ff1e0ff */
[----:B------:R-:W-:Y:S02]  /*09a0*/  UIADD3.X UR7, UPT, UPT, UR11, UR7, URZ, UP0, !UPT ;  /* 0x000000070b077290 */ /* 0x000fe400087fe4ff */
[----:B------:R-:W-:Y:S01]  /*09b0*/  IMAD.U32 R8, RZ, RZ, UR6 ;  /* 0x00000006ff087e24 */ /* 0x000fe2000f8e00ff */
[----:B--2---:R-:W-:-:S03]  /*09c0*/  ISETP.NE.AND P0, PT, R9, R0, PT ;  /* 0x000000000900720c */ /* 0x004fc60003f05270 */
[----:B------:R-:W-:Y:S02]  /*09d0*/  MOV R9, UR7 ;  /* 0x0000000700097c02 */ /* 0x000fe40008000f00 */
[----:B---3--:R-:W-:-:S08]  /*09e0*/  ISETP.NE.AND P2, PT, R13, R0, PT ;  /* 0x000000000d00720c */ /* 0x008fd00003f45270 */
[----:B------:R-:W-:Y:S05]  /*09f0*/  @P0 BRA `(.L_x_21) ;  /* 0x0000000000680947 */ /* 0x000fea0003800000 */
[----:B------:R-:W0:Y:S01]  /*0a00*/  LDCU.64 UR8, c[0x0][0x3a0] ;  /* 0x00007400ff0877ac */ /* 0x000e220008000a00 */
[----:B------:R-:W2:Y:S01]  /*0a10*/  LDG.E R15, desc[UR16][R8.64] ;  /* 0x00000010080f7981 */ /* 0x000ea2000c1e1900 */
[----:B------:R-:W1:Y:S01]  /*0a20*/  LDCU.64 UR6, c[0x0][0x398] ;  /* 0x00007300ff0677ac */ /* 0x000e620008000a00 */
[----:B0-----:R-:W-:Y:S02]  /*0a30*/  UIADD3 UR8, UP0, UPT, UR10, UR8, URZ ;  /* 0x000000080a087290 */ /* 0x001fe4000ff1e0ff */
[----:B-1----:R-:W-:Y:S02]  /*0a40*/  UIADD3 UR6, UP1, UPT, UR10, UR6, URZ ;  /* 0x000000060a067290 */ /* 0x002fe4000ff3e0ff */
[----:B------:R-:W-:Y:S02]  /*0a50*/  UIADD3.X UR9, UPT, UPT, UR11, UR9, URZ, UP0, !UPT ;  /* 0x000000090b097290 */ /* 0x000fe400087fe4ff */
[----:B------:R-:W-:Y:S01]  /*0a60*/  IMAD.U32 R10, RZ, RZ, UR8 ;  /* 0x00000008ff0a7e24 */ /* 0x000fe2000f8e00ff */
[----:B------:R-:W-:Y:S01]  /*0a70*/  UIADD3.X UR7, UPT, UPT, UR11, UR7, URZ, UP1, !UPT ;  /* 0x000000070b077290 */ /* 0x000fe20008ffe4ff */
[----:B------:R-:W-:-:S02]  /*0a80*/  IMAD.U32 R12, RZ, RZ, UR6 ;  /* 0x00000006ff0c7e24 */ /* 0x000fc4000f8e00ff */
[----:B------:R-:W-:-:S03]  /*0a90*/  IMAD.U32 R11, RZ, RZ, UR9 ;  /* 0x00000009ff0b7e24 */ /* 0x000fc6000f8e00ff */
[----:B------:R-:W-:-:S03]  /*0aa0*/  IMAD.U32 R13, RZ, RZ, UR7 ;  /* 0x00000007ff0d7e24 */ /* 0x000fc6000f8e00ff */
[----:B------:R-:W3:Y:S04]  /*0ab0*/  LDG.E R11, desc[UR16][R10.64] ;  /* 0x000000100a0b7981 */ /* 0x000ee8000c1e1900 */
[----:B------:R-:W4:Y:S01]  /*0ac0*/  LDG.E R12, desc[UR16][R12.64] ;  /* 0x000000100c0c7981 */ /* 0x000f22000c1e1900 */
[----:B------:R-:W-:Y:S02]  /*0ad0*/  IMAD.MOV.U32 R24, RZ, RZ, 0x1 ;  /* 0x00000001ff187424 */ /* 0x000fe400078e00ff */
[----:B---3-5:R-:W-:Y:S02]  /*0ae0*/  IMAD.IADD R14, R16, 0x1, -R11 ;  /* 0x00000001100e7824 */ /* 0x028fe400078e0a0b */
[----:B----4-:R-:W-:-:S03]  /*0af0*/  IMAD.IADD R18, R17, 0x1, -R12 ;  /* 0x0000000111127824 */ /* 0x010fc600078e0a0c */
[----:B------:R-:W-:Y:S02]  /*0b00*/  ISETP.NE.AND P0, PT, R14, RZ, PT ;  /* 0x000000ff0e00720c */ /* 0x000fe40003f05270 */
[----:B------:R-:W-:Y:S02]  /*0b10*/  ISETP.NE.AND P1, PT, R18, RZ, PT ;  /* 0x000000ff1200720c */ /* 0x000fe40003f25270 */
[----:B------:R-:W-:Y:S02]  /*0b20*/  SHF.R.S32.HI R14, RZ, 0x1f, R14 ;  /* 0x0000001fff0e7819 */ /* 0x000fe4000001140e */
[----:B------:R-:W-:Y:S02]  /*0b30*/  SHF.R.S32.HI R18, RZ, 0x1f, R18 ;  /* 0x0000001fff127819 */ /* 0x000fe40000011412 */
[----:B------:R-:W-:Y:S02]  /*0b40*/  SEL R19, RZ, 0x1, !P0 ;  /* 0x00000001ff137807 */ /* 0x000fe40004000000 */
[----:B------:R-:W-:-:S02]  /*0b50*/  SEL R21, RZ, 0x1, !P1 ;  /* 0x00000001ff157807 */ /* 0x000fc40004800000 */
[----:B------:R-:W-:Y:S02]  /*0b60*/  LOP3.LUT R14, R14, R19, RZ, 0xfc, !PT ;  /* 0x000000130e0e7212 */ /* 0x000fe400078efcff */
[----:B------:R-:W-:-:S03]  /*0b70*/  LOP3.LUT R18, R18, R21, RZ, 0xfc, !PT ;  /* 0x0000001512127212 */ /* 0x000fc600078efcff */
[----:B--2---:R-:W-:-:S04]  /*0b80*/  IMAD.WIDE R2, R15, R14, R2 ;  /* 0x0000000e0f027225 */ /* 0x004fc800078e0202 */
[----:B------:R-:W-:-:S07]  /*0b90*/  IMAD.WIDE R4, R15, R18, R4 ;  /* 0x000000120f047225 */ /* 0x000fce00078e0204 */
.L_x_21:
[----:B------:R-:W-:Y:S05]  /*0ba0*/  BSYNC.RECONVERGENT B0 ;  /* 0x0000000000007941 */ /* 0x000fea0003800200 */
.L_x_20:
[----:B------:R-:W-:Y:S04]  /*0bb0*/  BSSY.RECONVERGENT B0, `(.L_x_22) ;  /* 0x000001c000007945 */ /* 0x000fe80003800200 */
        /* <DEDUP_REMOVED lines=10> */
[----:B------:R-:W-:-:S03]  /*0c60*/  MOV R11, UR7 ;  /* 0x00000007000b7c02 */ /* 0x000fc60008000f00 */
        /* <DEDUP_REMOVED lines=16> */
.L_x_23:
[----:B------:R-:W-:Y:S05]  /*0d70*/  BSYNC.RECONVERGENT B0 ;  /* 0x0000000000007941 */ /* 0x000fea0003800200 */
.L_x_22:
[----:B------:R-:W-:-:S04]  /*0d80*/  UIADD3 UR4, UP0, UPT, UR4, 0x2, URZ ;  /* 0x0000000204047890 */ /* 0x000fc8000ff1e0ff */
[----:B------:R-:W-:-:S12]  /*0d90*/  UIADD3.X UR5, UPT, UPT, URZ, UR5, URZ, UP0, !UPT ;  /* 0x00000005ff057290 */ /* 0x000fd800087fe4ff */
.L_x_19:
[----:B------:R-:W-:-:S04]  /*0da0*/  ULOP3.LUT UR6, UR14, 0x1, URZ, 0xc0, !UPT ;  /* 0x000000010e067892 */ /* 0x000fc8000f8ec0ff */
[----:B------:R-:W-:-:S09]  /*0db0*/  UISETP.NE.U32.AND UP0, UPT, UR6, 0x1, UPT ;  /* 0x000000010600788c */ /* 0x000fd2000bf05070 */
[----:B------:R-:W-:Y:S05]  /*0dc0*/  BRA.U UP0, `(.L_x_18) ;  /* 0x0000000100ac7547 */ /* 0x000fea000b800000 */
[----:B------:R-:W0:Y:S01]  /*0dd0*/  LDCU.64 UR6, c[0x0][0x3d0] ;  /* 0x00007a00ff0677ac */ /* 0x000e220008000a00 */
[----:B------:R-:W-:Y:S02]  /*0de0*/  USHF.L.U32 UR9, UR4, 0x2, URZ ;  /* 0x0000000204097899 */ /* 0x000fe400080006ff */
[----:B------:R-:W-:Y:S02]  /*0df0*/  USHF.L.U64.HI UR8, UR4, 0x2, UR5 ;  /* 0x0000000204087899 */ /* 0x000fe40008010205 */
[----:B0-----:R-:W-:-:S04]  /*0e00*/  UIADD3 UR4, UP0, UPT, UR9, UR6, URZ ;  /* 0x0000000609047290 */ /* 0x001fc8000ff1e0ff */
[----:B------:R-:W-:Y:S02]  /*0e10*/  UIADD3.X UR5, UPT, UPT, UR8, UR7, URZ, UP0, !UPT ;  /* 0x0000000708057290 */ /* 0x000fe400087fe4ff */
[----:B------:R-:W-:-:S04]  /*0e20*/  IMAD.U32 R8, RZ, RZ, UR4 ;  /* 0x00000004ff087e24 */ /* 0x000fc8000f8e00ff */
[----:B------:R-:W-:-:S06]  /*0e30*/  IMAD.U32 R9, RZ, RZ, UR5 ;  /* 0x00000005ff097e24 */ /* 0x000fcc000f8e00ff */
[----:B------:R-:W2:Y:S01]  /*0e40*/  LDG.E R9, desc[UR16][R8.64] ;  /* 0x0000001008097981 */ /* 0x000ea2000c1e1900 */
[----:B------:R-:W-:Y:S01]  /*0e50*/  BSSY.RECONVERGENT B0, `(.L_x_18) ;  /* 0x0000022000007945 */ /* 0x000fe20003800200 */
[----:B--2---:R-:W-:-:S13]  /*0e60*/  ISETP.NE.AND P0, PT, R9, R0, PT ;  /* 0x000000000900720c */ /* 0x004fda0003f05270 */
[----:B------:R-:W-:Y:S05]  /*0e70*/  @P0 BRA `(.L_x_24) ;  /* 0x00000000007c0947 */ /* 0x000fea0003800000 */
[----:B------:R-:W0:Y:S01]  /*0e80*/  LDCU.64 UR6, c[0x0][0x3a0] ;  /* 0x00007400ff0677ac */ /* 0x000e220008000a00 */
[----:B------:R-:W1:Y:S01]  /*0e90*/  LDCU.64 UR4, c[0x0][0x398] ;  /* 0x00007300ff0477ac */ /* 0x000e620008000a00 */
[----:B------:R-:W2:Y:S01]  /*0ea0*/  LDCU.64 UR10, c[0x0][0x3c8] ;  /* 0x00007900ff0a77ac */ /* 0x000ea20008000a00 */
[----:B0-----:R-:W-:Y:S02]  /*0eb0*/  UIADD3 UR6, UP0, UPT, UR9, UR6, URZ ;  /* 0x0000000609067290 */ /* 0x001fe4000ff1e0ff */
[----:B-1----:R-:W-:Y:S02]  /*0ec0*/  UIADD3 UR4, UP1, UPT, UR9, UR4, URZ ;  /* 0x0000000409047290 */ /* 0x002fe4000ff3e0ff */
[----:B------:R-:W-:Y:S02]  /*0ed0*/  UIADD3.X UR7, UPT, UPT, UR8, UR7, URZ, UP0, !UPT ;  /* 0x0000000708077290 */ /* 0x000fe400087fe4ff */
[----:B------:R-:W-:Y:S01]  /*0ee0*/  IMAD.U32 R10, RZ, RZ, UR6 ;  /* 0x00000006ff0a7e24 */ /* 0x000fe2000f8e00ff */
[----:B------:R-:W-:Y:S01]  /*0ef0*/  UIADD3.X UR5, UPT, UPT, UR8, UR5, URZ, UP1, !UPT ;  /* 0x0000000508057290 */ /* 0x000fe20008ffe4ff */
[----:B------:R-:W-:Y:S01]  /*0f00*/  IMAD.U32 R12, RZ, RZ, UR4 ;  /* 0x00000004ff0c7e24 */ /* 0x000fe2000f8e00ff */
[----:B--2---:R-:W-:Y:S01]  /*0f10*/  UIADD3 UR4, UP0, UPT, UR9, UR10, URZ ;  /* 0x0000000a09047290 */ /* 0x004fe2000ff1e0ff */
[----:B------:R-:W-:-:S03]  /*0f20*/  IMAD.U32 R11, RZ, RZ, UR7 ;  /* 0x00000007ff0b7e24 */ /* 0x000fc6000f8e00ff */
[----:B------:R-:W-:-:S03]  /*0f30*/  MOV R13, UR5 ;  /* 0x00000005000d7c02 */ /* 0x000fc60008000f00 */
[----:B------:R-:W2:Y:S04]  /*0f40*/  LDG.E R11, desc[UR16][R10.64] ;  /* 0x000000100a0b7981 */ /* 0x000ea8000c1e1900 */
[----:B------:R-:W3:Y:S01]  /*0f50*/  LDG.E R12, desc[UR16][R12.64] ;  /* 0x000000100c0c7981 */ /* 0x000ee2000c1e1900 */
[----:B------:R-:W-:Y:S01]  /*0f60*/  UIADD3.X UR5, UPT, UPT, UR8, UR11, URZ, UP0, !UPT ;  /* 0x0000000b08057290 */ /* 0x000fe200087fe4ff */
[----:B------:R-:W-:-:S05]  /*0f70*/  IMAD.U32 R8, RZ, RZ, UR4 ;  /* 0x00000004ff087e24 */ /* 0x000fca000f8e00ff */
[----:B------:R-:W-:-:S06]  /*0f80*/  IMAD.U32 R9, RZ, RZ, UR5 ;  /* 0x00000005ff097e24 */ /* 0x000fcc000f8e00ff */
[----:B------:R-:W4:Y:S01]  /*0f90*/  LDG.E R9, desc[UR16][R8.64] ;  /* 0x0000001008097981 */ /* 0x000f22000c1e1900 */
[----:B------:R-:W-:Y:S02]  /*0fa0*/  IMAD.MOV.U32 R24, RZ, RZ, 0x1 ;  /* 0x00000001ff187424 */ /* 0x000fe400078e00ff */
[----:B--2--5:R-:W-:Y:S02]  /*0fb0*/  IMAD.IADD R0, R16, 0x1, -R11 ;  /* 0x0000000110007824 */ /* 0x024fe400078e0a0b */
[----:B---3--:R-:W-:-:S03]  /*0fc0*/  IMAD.IADD R14, R17, 0x1, -R12 ;  /* 0x00000001110e7824 */ /* 0x008fc600078e0a0c */
[----:B------:R-:W-:Y:S02]  /*0fd0*/  ISETP.NE.AND P0, PT, R0, RZ, PT ;  /* 0x000000ff0000720c */ /* 0x000fe40003f05270 */
[----:B------:R-:W-:Y:S02]  /*0fe0*/  SHF.R.S32.HI R0, RZ, 0x1f, R0 ;  /* 0x0000001fff007819 */ /* 0x000fe40000011400 */
[----:B------:R-:W-:Y:S02]  /*0ff0*/  ISETP.NE.AND P1, PT, R14, RZ, PT ;  /* 0x000000ff0e00720c */ /* 0x000fe40003f25270 */
[----:B------:R-:W-:Y:S02]  /*1000*/  SHF.R.S32.HI R14, RZ, 0x1f, R14 ;  /* 0x0000001fff0e7819 */ /* 0x000fe4000001140e */
[----:B------:R-:W-:Y:S02]  /*1010*/  SEL R11, RZ, 0x1, !P0 ;  /* 0x00000001ff0b7807 */ /* 0x000fe40004000000 */
[----:B------:R-:W-:-:S02]  /*1020*/  SEL R13, RZ, 0x1, !P1 ;  /* 0x00000001ff0d7807 */ /* 0x000fc40004800000 */
[----:B------:R-:W-:Y:S02]  /*1030*/  LOP3.LUT R0, R0, R11, RZ, 0xfc, !PT ;  /* 0x0000000b00007212 */ /* 0x000fe400078efcff */
[----:B------:R-:W-:-:S03]  /*1040*/  LOP3.LUT R13, R14, R13, RZ, 0xfc, !PT ;  /* 0x0000000d0e0d7212 */ /* 0x000fc600078efcff */
[----:B----4-:R-:W-:-:S04]  /*1050*/  IMAD.WIDE R2, R9, R0, R2 ;  /* 0x0000000009027225 */ /* 0x010fc800078e0202 */
[----:B------:R-:W-:-:S07]  /*1060*/  IMAD.WIDE R4, R9, R13, R4 ;  /* 0x0000000d09047225 */ /* 0x000fce00078e0204 */
.L_x_24:
[----:B------:R-:W-:Y:S05]  /*1070*/  BSYNC.RECONVERGENT B0 ;  /* 0x0000000000007941 */ /* 0x000fea0003800200 */
.L_x_18:
[----:B------:R-:W-:-:S13]  /*1080*/  ISETP.EQ.AND P0, PT, R24, RZ, PT ;  /* 0x000000ff1800720c */ /* 0x000fda0003f02270 */
.L_x_15:
[----:B------:R-:W-:Y:S01]  /*1090*/  ISETP.GT.U32.AND P1, PT, R2, RZ, PT ;  /* 0x000000ff0200720c */ /* 0x000fe20003f24070 */
[----:B-----5:R-:W-:Y:S01]  /*10a0*/  VIADD R2, R16, 0xffffffff ;  /* 0xffffffff10027836 */ /* 0x020fe20000000000 */
[----:B------:R-:W-:Y:S01]  /*10b0*/  ISETP.GT.U32.AND P2, PT, R4, RZ, PT ;  /* 0x000000ff0400720c */ /* 0x000fe20003f44070 */
[----:B------:R-:W-:Y:S01]  /*10c0*/  VIADD R4, R17, 0xffffffff ;  /* 0xffffffff11047836 */ /* 0x000fe20000000000 */
[----:B------:R-:W-:Y:S02]  /*10d0*/  ISETP.GT.AND.EX P1, PT, R3, RZ, PT, P1 ;  /* 0x000000ff0300720c */ /* 0x000fe40003f24310 */
[----:B------:R-:W-:-:S11]  /*10e0*/  ISETP.GT.AND.EX P2, PT, R5, RZ, PT, P2 ;  /* 0x000000ff0500720c */ /* 0x000fd60003f44320 */
[----:B------:R-:W-:Y:S02]  /*10f0*/  @!P1 IMAD.MOV R2, RZ, RZ, R16 ;  /* 0x000000ffff029224 */ /* 0x000fe400078e0210 */
[----:B------:R-:W-:-:S03]  /*1100*/  @!P2 IMAD.MOV R4, RZ, RZ, R17 ;  /* 0x000000ffff04a224 */ /* 0x000fc600078e0211 */
[----:B------:R-:W-:Y:S02]  /*1110*/  LEA.HI R3, R3, R2, RZ, 0x1 ;  /* 0x0000000203037211 */ /* 0x000fe400078f08ff */
[----:B------:R-:W-:-:S03]  /*1120*/  LEA.HI R5, R5, R4, RZ, 0x1 ;  /* 0x0000000405057211 */ /* 0x000fc600078f08ff */
[----:B------:R0:W-:Y:S04]  /*1130*/  STG.E desc[UR16][R6.64], R3 ;  /* 0x0000000306007986 */ /* 0x0001e8000c101910 */
[----:B------:R0:W-:Y:S01]  /*1140*/  STG.E desc[UR16][R6.64+0x4], R5 ;  /* 0x0000040506007986 */ /* 0x0001e2000c101910 */
[----:B------:R-:W-:Y:S05]  /*1150*/  @!P0 EXIT ;  /* 0x000000000000894d */ /* 0x000fea0003800000 */
[----:B------:R-:W1:Y:S01]  /*1160*/  LDC R12, c[0x0][0x384] ;  /* 0x0000e100ff0c7b82 */ /* 0x000e620000000800 */
[----:B------:R-:W-:Y:S02]  /*1170*/  IMAD.MOV.U32 R11, RZ, RZ, 0x101 ;  /* 0x00000101ff0b7424 */ /* 0x000fe400078e00ff */
[----:B------:R-:W-:Y:S02]  /*1180*/  IMAD.MOV.U32 R14, RZ, RZ, 0xb5 ;  /* 0x000000b5ff0e7424 */ /* 0x000fe400078e00ff */
[----:B------:R-:W-:Y:S02]  /*1190*/  IMAD R16, R16, R11, 0x8b ;  /* 0x0000008b10107424 */ /* 0x000fe400078e020b */
[----:B------:R-:W-:Y:S01]  /*11a0*/  IMAD R17, R17, R14, 0x25 ;  /* 0x0000002511117424 */ /* 0x000fe200078e020e */
[----:B------:R-:W2:Y:S02]  /*11b0*/  LDC R13, c[0x0][0x380] ;  /* 0x0000e000ff0d7b82 */ /* 0x000ea40000000800 */
[----:B------:R-:W-:-:S02]  /*11c0*/  ISETP.GE.AND P2, PT, R16, RZ, PT ;  /* 0x000000ff1000720c */ /* 0x000fc40003f46270 */
[----:B------:R-:W-:Y:S02]  /*11d0*/  ISETP.GE.AND P4, PT, R17, RZ, PT ;  /* 0x000000ff1100720c */ /* 0x000fe40003f86270 */
[----:B-1----:R-:W-:-:S04]  /*11e0*/  IABS R8, R12 ;  /* 0x0000000c00087213 */ /* 0x002fc80000000000 */
[----:B------:R-:W1:Y:S01]  /*11f0*/  I2F.RP R9, R8 ;  /* 0x0000000800097306 */ /* 0x000e620000209400 */
[----:B--2---:R-:W-:-:S07]  /*1200*/  IABS R0, R13 ;  /* 0x0000000d00007213 */ /* 0x004fce0000000000 */
[----:B------:R-:W2:Y:S08]  /*1210*/  I2F.RP R10, R0 ;  /* 0x00000000000a7306 */ /* 0x000eb00000209400 */
[----:B-1----:R-:W1:Y:S08]  /*1220*/  MUFU.RCP R9, R9 ;  /* 0x0000000900097308 */ /* 0x002e700000001000 */
[----:B--2---:R-:W2:Y:S01]  /*1230*/  MUFU.RCP R10, R10 ;  /* 0x0000000a000a7308 */ /* 0x004ea20000001000 */
[----:B-1----:R-:W-:-:S07]  /*1240*/  IADD3 R2, PT, PT, R9, 0xffffffe, RZ ;  /* 0x0ffffffe09027810 */ /* 0x002fce0007ffe0ff */
[----:B0-----:R0:W1:Y:S01]  /*1250*/  F2I.FTZ.U32.TRUNC.NTZ R3, R2 ;  /* 0x0000000200037305 */ /* 0x001062000021f000 */
[----:B--2---:R-:W-:Y:S01]  /*1260*/  VIADD R4, R10, 0xffffffe ;  /* 0x0ffffffe0a047836 */ /* 0x004fe20000000000 */
[----:B------:R-:W-:-:S06]  /*1270*/  IABS R10, R16 ;  /* 0x00000010000a7213 */ /* 0x000fcc0000000000 */
[----:B------:R2:W3:Y:S01]  /*1280*/  F2I.FTZ.U32.TRUNC.NTZ R5, R4 ;  /* 0x0000000400057305 */ /* 0x0004e2000021f000 */
[----:B0-----:R-:W-:Y:S02]  /*1290*/  IMAD.MOV.U32 R2, RZ, RZ, RZ ;  /* 0x000000ffff027224 */ /* 0x001fe400078e00ff */
[----:B-1----:R-:W-:Y:S02]  /*12a0*/  IMAD.MOV R15, RZ, RZ, -R3 ;  /* 0x000000ffff0f7224 */ /* 0x002fe400078e0a03 */
[----:B--2---:R-:W-:Y:S02]  /*12b0*/  IMAD.MOV.U32 R4, RZ, RZ, RZ ;  /* 0x000000ffff047224 */ /* 0x004fe400078e00ff */
[----:B------:R-:W-:Y:S02]  /*12c0*/  IMAD R9, R15, R8, RZ ;  /* 0x000000080f097224 */ /* 0x000fe400078e02ff */
[----:B---3--:R-:W-:Y:S02]  /*12d0*/  IMAD.MOV R18, RZ, RZ, -R5 ;  /* 0x000000ffff127224 */ /* 0x008fe400078e0a05 */
[----:B------:R-:W-:-:S04]  /*12e0*/  IMAD.HI.U32 R2, R3, R9, R2 ;  /* 0x0000000903027227 */ /* 0x000fc800078e0002 */
[----:B------:R-:W-:Y:S02]  /*12f0*/  IMAD.MOV.U32 R11, RZ, RZ, R18 ;  /* 0x000000ffff0b7224 */ /* 0x000fe400078e0012 */
[----:B------:R-:W-:Y:S02]  /*1300*/  IMAD.MOV.U32 R3, RZ, RZ, R10 ;  /* 0x000000ffff037224 */ /* 0x000fe400078e000a */
[----:B------:R-:W-:Y:S01]  /*1310*/  IMAD R9, R11, R0, RZ ;  /* 0x000000000b097224 */ /* 0x000fe200078e02ff */
[----:B------:R-:W-:Y:S01]  /*1320*/  IABS R11, R17 ;  /* 0x00000011000b7213 */ /* 0x000fe20000000000 */
[----:B------:R-:W-:-:S04]  /*1330*/  IMAD.HI.U32 R2, R2, R3, RZ ;  /* 0x0000000302027227 */ /* 0x000fc800078e00ff */
[----:B------:R-:W-:Y:S01]  /*1340*/  IMAD.HI.U32 R4, R5, R9, R4 ;  /* 0x0000000905047227 */ /* 0x000fe200078e0004 */
[----:B------:R-:W-:-:S03]  /*1350*/  MOV R5, R11 ;  /* 0x0000000b00057202 */ /* 0x000fc60000000f00 */
[----:B------:R-:W-:Y:S02]  /*1360*/  IMAD.MOV R2, RZ, RZ, -R2 ;  /* 0x000000ffff027224 */ /* 0x000fe400078e0a02 */
[----:B------:R-:W-:-:S04]  /*1370*/  IMAD.HI.U32 R4, R4, R5, RZ ;  /* 0x0000000504047227 */ /* 0x000fc800078e00ff */
[----:B------:R-:W-:Y:S02]  /*1380*/  IMAD R3, R8, R2, R3 ;  /* 0x0000000208037224 */ /* 0x000fe400078e0203 */
[----:B------:R-:W-:-:S03]  /*1390*/  IMAD.MOV R4, RZ, RZ, -R4 ;  /* 0x000000ffff047224 */ /* 0x000fc600078e0a04 */
[----:B------:R-:W-:Y:S01]  /*13a0*/  ISETP.GT.U32.AND P0, PT, R8, R3, PT ;  /* 0x000000030800720c */ /* 0x000fe20003f04070 */
[----:B------:R-:W-:-:S05]  /*13b0*/  IMAD R5, R0, R4, R5 ;  /* 0x0000000400057224 */ /* 0x000fca00078e0205 */
[----:B------:R-:W-:-:S07]  /*13c0*/  ISETP.GT.U32.AND P1, PT, R0, R5, PT ;  /* 0x000000050000720c */ /* 0x000fce0003f24070 */
[----:B------:R-:W-:-:S05]  /*13d0*/  @!P0 IMAD.IADD R3, R3, 0x1, -R8 ;  /* 0x0000000103038824 */ /* 0x000fca00078e0a08 */
[----:B------:R-:W-:Y:S01]  /*13e0*/  ISETP.GT.U32.AND P0, PT, R8, R3, PT ;  /* 0x000000030800720c */ /* 0x000fe20003f04070 */
[----:B------:R-:W-:Y:S01]  /*13f0*/  @!P1 IMAD.IADD R5, R5, 0x1, -R0 ;  /* 0x0000000105059824 */ /* 0x000fe200078e0a00 */
[----:B------:R-:W-:-:S04]  /*1400*/  ISETP.NE.AND P1, PT, R13, RZ, PT ;  /* 0x000000ff0d00720c */ /* 0x000fc80003f25270 */
[----:B------:R-:W-:-:S07]  /*1410*/  ISETP.GT.U32.AND P3, PT, R0, R5, PT ;  /* 0x000000050000720c */ /* 0x000fce0003f64070 */
[----:B------:R-:W-:Y:S01]  /*1420*/  @!P0 IMAD.IADD R3, R3, 0x1, -R8 ;  /* 0x0000000103038824 */ /* 0x000fe200078e0a08 */
[----:B------:R-:W-:-:S03]  /*1430*/  ISETP.NE.AND P0, PT, R12, RZ, PT ;  /* 0x000000ff0c00720c */ /* 0x000fc60003f05270 */
[----:B------:R-:W-:Y:S02]  /*1440*/  @!P2 IMAD.MOV R3, RZ, RZ, -R3 ;  /* 0x000000ffff03a224 */ /* 0x000fe400078e0a03 */
[----:B------:R-:W-:-:S04]  /*1450*/  @!P3 IMAD.IADD R5, R5, 0x1, -R0 ;  /* 0x000000010505b824 */ /* 0x000fc800078e0a00 */
[----:B------:R-:W-:Y:S01]  /*1460*/  @!P4 IMAD.MOV R5, RZ, RZ, -R5 ;  /* 0x000000ffff05c224 */ /* 0x000fe200078e0a05 */
[----:B------:R-:W-:-:S03]  /*1470*/  @!P1 LOP3.LUT R5, RZ, R13, RZ, 0x33, !PT ;  /* 0x0000000dff059212 */ /* 0x000fc600078e33ff */
[----:B------:R-:W-:Y:S02]  /*1480*/  @!P0 LOP3.LUT R3, RZ, R12, RZ, 0x33, !PT ;  /* 0x0000000cff038212 */ /* 0x000fe400078e33ff */
[----:B------:R-:W-:Y:S04]  /*1490*/  STG.E desc[UR16][R6.64+0x4], R5 ;  /* 0x0000040506007986 */ /* 0x000fe8000c101910 */
[----:B------:R-:W-:Y:S01]  /*14a0*/  STG.E desc[UR16][R6.64], R3 ;  /* 0x0000000306007986 */ /* 0x000fe2000c101910 */
[----:B------:R-:W-:Y:S05]  /*14b0*/  EXIT ;  /* 0x000000000000794d */ /* 0x000fea0003800000 */
.L_x_25:
        /* <DEDUP_REMOVED lines=12> */
.L_x_27:


//--------------------- .nv.shared.reserved.0     --------------------------
	.section	.nv.shared.reserved.0,"aw",@nobits
	.weak		__nv_reservedSMEM_offset_0_alias
	.size		__nv_reservedSMEM_offset_0_alias, 0, 64
	.other		__nv_reservedSMEM_offset_0_alias,@"STO_CUDA_RESERVED_SHARED STV_DEFAULT"
__nv_reservedSMEM_offset_0_alias:
	.zero		0
	.zero		64


//--------------------- .nv.constant0._Z12solutionEval7ProblemPKiPiS2_ --------------------------
	.section	.nv.constant0._Z12solutionEval7ProblemPKiPiS2_,"a",@progbits
	.sectionflags	@""
	.align	4
.nv.constant0._Z12solutionEval7ProblemPKiPiS2_:
	.zero		992


//--------------------- .nv.constant0._Z15improveSolution7ProblemPKiS1_Pi --------------------------
	.section	.nv.constant0._Z15improveSolution7ProblemPKiS1_Pi,"a",@progbits
	.sectionflags	@""
	.align	4
.nv.constant0._Z15improveSolution7ProblemPKiS1_Pi:
	.zero		992


//--------------------- SYMBOLS --------------------------

	.type		.nv.reservedSmem.offset0,@object
	.size		.nv.reservedSmem.offset0,0x4
